	.target	sm_100a

	.elftype	@"ET_EXEC"


//--------------------- .note.nv.tkinfo           --------------------------
	.section	.note.nv.tkinfo,"",@"SHT_NOTE"
	.sectionflags	@"SHF_NOTE_NV_TKINFO"
	.tkinfo
        /*0018*/ 	.word	0x00000002
        /*0030*/ 	.string	""
        /*0030*/ 	.string	"ptxas"
        /*0030*/ 	.string	"Cuda compilation tools, release 13.0, V13.0.88"
        /*0030*/ 	.string	"Build cuda_13.0.r13.0/compiler.36424714_0"
        /*0030*/ 	.string	"-arch sm_100a -m 64 "



//--------------------- .note.nv.cuinfo           --------------------------
	.section	.note.nv.cuinfo,"",@"SHT_NOTE"
	.sectionflags	@"SHF_NOTE_NV_CUINFO"
        /*0018*/ 	.short	0x0002
        /*001a*/ 	.short	0x0064
        /*001c*/ 	.short	0x0082
	.zero		2


//--------------------- .nv.info                  --------------------------
	.section	.nv.info,"",@"SHT_CUDA_INFO"
	.align	4


	//----- nvinfo : EIATTR_REGCOUNT
	.align		4
        /*0000*/ 	.byte	0x04, 0x2f
        /*0002*/ 	.short	(.L_19 - .L_18)
	.align		4
.L_18:
        /*0004*/ 	.word	index@(_ZN7cutlass13device_kernelINS_4gemm6kernel13GemmUniversalIN4cute5tupleIJiiiiEEENS1_10collective13CollectiveMmaINS1_35MainloopSm100TmaUmmaWarpSpecializedILi6ELi2ELi4ENS5_IJNS4_1CILi1EEENSA_ILi8EEESB_EEEEENS5_IJNSA_ILi128EEESF_NSA_ILi64EEEEEENS_6half_tENS5_IJSB_llEEESI_NS5_IJlSB_lEEENS4_8TiledMMAINS4_8MMA_AtomIJNS4_20SM100_MMA_F16BF16_SSISI_SI_fLi128ELi128ELNS4_4UMMA5MajorE1ELSP_0ELNSO_7ScaleInE0ELSQ_0EEEEEENS4_6LayoutINS5_IJSB_SB_SB_EEENS5_IJNSA_ILi0EEESV_SV_EEEEENS5_IJNS4_10UnderscoreESY_SY_EEEEENS4_23SM90_TMA_LOAD_MULTICASTENS4_14ComposedLayoutINS4_7SwizzleILi3ELi4ELi3EEENS4_18smem_ptr_flag_bitsILi16EEENST_INS5_IJSG_SC_EEENS5_IJSB_SG_EEEEEEEvNS4_8identityENS4_13SM90_TMA_LOADENS12_IS14_S16_NST_INS5_IJSC_SG_EEENS5_IJSG_SB_EEEEEEEvS1B_EENS_8epilogue10collective18CollectiveEpilogueINS1I_23Sm100TmaWarpSpecializedILi4ELi2ELi32ELb1ELb0EEEJSH_NS5_IJNST_ISF_SB_EENST_INSA_ILi32EEESB_EEEEESI_SK_SI_SK_NS1I_6fusion15FusionCallbacksIS1M_NS1R_17LinearCombinationISI_fSI_fLNS_15FloatRoundStyleE2EEESH_S1Q_JEEENS4_5SM1004TMEM4LOAD26SM100_TMEM_LOAD_32dp32b32xES1C_NS12_INS13_ILi2ELi4ELi3EEES16_NST_INS5_IJSC_S1O_EEENS5_IJS1O_SB_EEEEEEENS4_39AutoVectorizingCopyWithAssumedAlignmentILi128EEENS4_14SM90_TMA_STOREES25_S27_S27_EEEvvEEEEvNT_6ParamsE)
        /*0008*/ 	.word	0x0000006e


	//----- nvinfo : EIATTR_FRAME_SIZE
	.align		4
.L_19:
        /*000c*/ 	.byte	0x04, 0x11
        /*000e*/ 	.short	(.L_21 - .L_20)
	.align		4
.L_20:
        /*0010*/ 	.word	index@($__internal_2_$__cuda_sm10x_tcgen05_guardrail_trap_unallocated_columns_being_dealloced)
        /*0014*/ 	.word	0x00000000


	//----- nvinfo : EIATTR_FRAME_SIZE
	.align		4
.L_21:
        /*0018*/ 	.byte	0x04, 0x11
        /*001a*/ 	.short	(.L_23 - .L_22)
	.align		4
.L_22:
        /*001c*/ 	.word	index@($__internal_1_$__cuda_sm10x_tcgen05_guardrail_trap_phase_invalid_during_alloc)
        /*0020*/ 	.word	0x00000000


	//----- nvinfo : EIATTR_FRAME_SIZE
	.align		4
.L_23:
        /*0024*/ 	.byte	0x04, 0x11
        /*0026*/ 	.short	(.L_25 - .L_24)
	.align		4
.L_24:
        /*0028*/ 	.word	index@($__internal_0_$__cuda_sm10x_tcgen05_guardrail_trap_col_being_dealloced_not_returned_by_alloc)
        /*002c*/ 	.word	0x00000000


	//----- nvinfo : EIATTR_FRAME_SIZE
	.align		4
.L_25:
        /*0030*/ 	.byte	0x04, 0x11
        /*0032*/ 	.short	(.L_27 - .L_26)
	.align		4
.L_26:
        /*0034*/ 	.word	index@(_ZN7cutlass13device_kernelINS_4gemm6kernel13GemmUniversalIN4cute5tupleIJiiiiEEENS1_10collective13CollectiveMmaINS1_35MainloopSm100TmaUmmaWarpSpecializedILi6ELi2ELi4ENS5_IJNS4_1CILi1EEENSA_ILi8EEESB_EEEEENS5_IJNSA_ILi128EEESF_NSA_ILi64EEEEEENS_6half_tENS5_IJSB_llEEESI_NS5_IJlSB_lEEENS4_8TiledMMAINS4_8MMA_AtomIJNS4_20SM100_MMA_F16BF16_SSISI_SI_fLi128ELi128ELNS4_4UMMA5MajorE1ELSP_0ELNSO_7ScaleInE0ELSQ_0EEEEEENS4_6LayoutINS5_IJSB_SB_SB_EEENS5_IJNSA_ILi0EEESV_SV_EEEEENS5_IJNS4_10UnderscoreESY_SY_EEEEENS4_23SM90_TMA_LOAD_MULTICASTENS4_14ComposedLayoutINS4_7SwizzleILi3ELi4ELi3EEENS4_18smem_ptr_flag_bitsILi16EEENST_INS5_IJSG_SC_EEENS5_IJSB_SG_EEEEEEEvNS4_8identityENS4_13SM90_TMA_LOADENS12_IS14_S16_NST_INS5_IJSC_SG_EEENS5_IJSG_SB_EEEEEEEvS1B_EENS_8epilogue10collective18CollectiveEpilogueINS1I_23Sm100TmaWarpSpecializedILi4ELi2ELi32ELb1ELb0EEEJSH_NS5_IJNST_ISF_SB_EENST_INSA_ILi32EEESB_EEEEESI_SK_SI_SK_NS1I_6fusion15FusionCallbacksIS1M_NS1R_17LinearCombinationISI_fSI_fLNS_15FloatRoundStyleE2EEESH_S1Q_JEEENS4_5SM1004TMEM4LOAD26SM100_TMEM_LOAD_32dp32b32xES1C_NS12_INS13_ILi2ELi4ELi3EEES16_NST_INS5_IJSC_S1O_EEENS5_IJS1O_SB_EEEEEEENS4_39AutoVectorizingCopyWithAssumedAlignmentILi128EEENS4_14SM90_TMA_STOREES25_S27_S27_EEEvvEEEEvNT_6ParamsE)
        /*0038*/ 	.word	0x00000000


	//----- nvinfo : EIATTR_MIN_STACK_SIZE
	.align		4
.L_27:
        /*003c*/ 	.byte	0x04, 0x12
        /*003e*/ 	.short	(.L_29 - .L_28)
	.align		4
.L_28:
        /*0040*/ 	.word	index@(_ZN7cutlass13device_kernelINS_4gemm6kernel13GemmUniversalIN4cute5tupleIJiiiiEEENS1_10collective13CollectiveMmaINS1_35MainloopSm100TmaUmmaWarpSpecializedILi6ELi2ELi4ENS5_IJNS4_1CILi1EEENSA_ILi8EEESB_EEEEENS5_IJNSA_ILi128EEESF_NSA_ILi64EEEEEENS_6half_tENS5_IJSB_llEEESI_NS5_IJlSB_lEEENS4_8TiledMMAINS4_8MMA_AtomIJNS4_20SM100_MMA_F16BF16_SSISI_SI_fLi128ELi128ELNS4_4UMMA5MajorE1ELSP_0ELNSO_7ScaleInE0ELSQ_0EEEEEENS4_6LayoutINS5_IJSB_SB_SB_EEENS5_IJNSA_ILi0EEESV_SV_EEEEENS5_IJNS4_10UnderscoreESY_SY_EEEEENS4_23SM90_TMA_LOAD_MULTICASTENS4_14ComposedLayoutINS4_7SwizzleILi3ELi4ELi3EEENS4_18smem_ptr_flag_bitsILi16EEENST_INS5_IJSG_SC_EEENS5_IJSB_SG_EEEEEEEvNS4_8identityENS4_13SM90_TMA_LOADENS12_IS14_S16_NST_INS5_IJSC_SG_EEENS5_IJSG_SB_EEEEEEEvS1B_EENS_8epilogue10collective18CollectiveEpilogueINS1I_23Sm100TmaWarpSpecializedILi4ELi2ELi32ELb1ELb0EEEJSH_NS5_IJNST_ISF_SB_EENST_INSA_ILi32EEESB_EEEEESI_SK_SI_SK_NS1I_6fusion15FusionCallbacksIS1M_NS1R_17LinearCombinationISI_fSI_fLNS_15FloatRoundStyleE2EEESH_S1Q_JEEENS4_5SM1004TMEM4LOAD26SM100_TMEM_LOAD_32dp32b32xES1C_NS12_INS13_ILi2ELi4ELi3EEES16_NST_INS5_IJSC_S1O_EEENS5_IJS1O_SB_EEEEEEENS4_39AutoVectorizingCopyWithAssumedAlignmentILi128EEENS4_14SM90_TMA_STOREES25_S27_S27_EEEvvEEEEvNT_6ParamsE)
        /*0044*/ 	.word	0x00000000
.L_29:


//--------------------- .nv.compat                --------------------------
	.section	.nv.compat,"",@"SHT_CUDA_COMPAT_INFO"
	.align	4
        /*0000*/ 	.byte	0x02, 0x09, 0x01, 0x00, 0x02, 0x02, 0x02, 0x00, 0x02, 0x05, 0x05, 0x00, 0x03, 0x07, 0x01, 0x01
        /*0010*/ 	.byte	0x02, 0x03, 0x01, 0x00, 0x02, 0x06, 0x01, 0x00, 0x04, 0x0b, 0x08, 0x00, 0x09, 0x00, 0x00, 0x00
        /*0020*/ 	.byte	0x00, 0x00, 0x00, 0x00


//--------------------- .nv.info._ZN7cutlass13device_kernelINS_4gemm6kernel13GemmUniversalIN4cute5tupleIJiiiiEEENS1_10collective13CollectiveMmaINS1_35MainloopSm100TmaUmmaWarpSpecializedILi6ELi2ELi4ENS5_IJNS4_1CILi1EEENSA_ILi8EEESB_EEEEENS5_IJNSA_ILi128EEESF_NSA_ILi64EEEEEENS_6half_tENS5_IJSB_llEEESI_NS5_IJlSB_lEEENS4_8TiledMMAINS4_8MMA_AtomIJNS4_20SM100_MMA_F16BF16_SSISI_SI_fLi128ELi128ELNS4_4UMMA5MajorE1ELSP_0ELNSO_7ScaleInE0ELSQ_0EEEEEENS4_6LayoutINS5_IJSB_SB_SB_EEENS5_IJNSA_ILi0EEESV_SV_EEEEENS5_IJNS4_10UnderscoreESY_SY_EEEEENS4_23SM90_TMA_LOAD_MULTICASTENS4_14ComposedLayoutINS4_7SwizzleILi3ELi4ELi3EEENS4_18smem_ptr_flag_bitsILi16EEENST_INS5_IJSG_SC_EEENS5_IJSB_SG_EEEEEEEvNS4_8identityENS4_13SM90_TMA_LOADENS12_IS14_S16_NST_INS5_IJSC_SG_EEENS5_IJSG_SB_EEEEEEEvS1B_EENS_8epilogue10collective18CollectiveEpilogueINS1I_23Sm100TmaWarpSpecializedILi4ELi2ELi32ELb1ELb0EEEJSH_NS5_IJNST_ISF_SB_EENST_INSA_ILi32EEESB_EEEEESI_SK_SI_SK_NS1I_6fusion15FusionCallbacksIS1M_NS1R_17LinearCombinationISI_fSI_fLNS_15FloatRoundStyleE2EEESH_S1Q_JEEENS4_5SM1004TMEM4LOAD26SM100_TMEM_LOAD_32dp32b32xES1C_NS12_INS13_ILi2ELi4ELi3EEES16_NST_INS5_IJSC_S1O_EEENS5_IJS1O_SB_EEEEEEENS4_39AutoVectorizingCopyWithAssumedAlignmentILi128EEENS4_14SM90_TMA_STOREES25_S27_S27_EEEvvEEEEvNT_6ParamsE --------------------------
	.section	.nv.info._ZN7cutlass13device_kernelINS_4gemm6kernel13GemmUniversalIN4cute5tupleIJiiiiEEENS1_10collective13CollectiveMmaINS1_35MainloopSm100TmaUmmaWarpSpecializedILi6ELi2ELi4ENS5_IJNS4_1CILi1EEENSA_ILi8EEESB_EEEEENS5_IJNSA_ILi128EEESF_NSA_ILi64EEEEEENS_6half_tENS5_IJSB_llEEESI_NS5_IJlSB_lEEENS4_8TiledMMAINS4_8MMA_AtomIJNS4_20SM100_MMA_F16BF16_SSISI_SI_fLi128ELi128ELNS4_4UMMA5MajorE1ELSP_0ELNSO_7ScaleInE0ELSQ_0EEEEEENS4_6LayoutINS5_IJSB_SB_SB_EEENS5_IJNSA_ILi0EEESV_SV_EEEEENS5_IJNS4_10UnderscoreESY_SY_EEEEENS4_23SM90_TMA_LOAD_MULTICASTENS4_14ComposedLayoutINS4_7SwizzleILi3ELi4ELi3EEENS4_18smem_ptr_flag_bitsILi16EEENST_INS5_IJSG_SC_EEENS5_IJSB_SG_EEEEEEEvNS4_8identityENS4_13SM90_TMA_LOADENS12_IS14_S16_NST_INS5_IJSC_SG_EEENS5_IJSG_SB_EEEEEEEvS1B_EENS_8epilogue10collective18CollectiveEpilogueINS1I_23Sm100TmaWarpSpecializedILi4ELi2ELi32ELb1ELb0EEEJSH_NS5_IJNST_ISF_SB_EENST_INSA_ILi32EEESB_EEEEESI_SK_SI_SK_NS1I_6fusion15FusionCallbacksIS1M_NS1R_17LinearCombinationISI_fSI_fLNS_15FloatRoundStyleE2EEESH_S1Q_JEEENS4_5SM1004TMEM4LOAD26SM100_TMEM_LOAD_32dp32b32xES1C_NS12_INS13_ILi2ELi4ELi3EEES16_NST_INS5_IJSC_S1O_EEENS5_IJS1O_SB_EEEEEEENS4_39AutoVectorizingCopyWithAssumedAlignmentILi128EEENS4_14SM90_TMA_STOREES25_S27_S27_EEEvvEEEEvNT_6ParamsE,"",@"SHT_CUDA_INFO"
	.sectionflags	@""
	.align	4


	//----- nvinfo : EIATTR_CUDA_API_VERSION
	.align		4
        /*0000*/ 	.byte	0x04, 0x37
        /*0002*/ 	.short	(.L_31 - .L_30)
.L_30:
        /*0004*/ 	.word	0x00000082


	//----- nvinfo : EIATTR_KPARAM_INFO
	.align		4
.L_31:
        /*0008*/ 	.byte	0x04, 0x17
        /*000a*/ 	.short	(.L_33 - .L_32)
.L_32:
        /*000c*/ 	.word	0x00000000
        /*0010*/ 	.short	0x0000
        /*0012*/ 	.short	0x0000
        /*0014*/ 	.byte	0x00, 0xf0, 0x01, 0x20


	//----- nvinfo : EIATTR_AT_ENTRY_FRAGMENTS
	.align		4
.L_33:
        /*0018*/ 	.byte	0x04, 0x4f
        /*001a*/ 	.short	(.L_35 - .L_34)


	//   ....[0]....
.L_34:
        /*001c*/ 	.word	0x00000006


	//----- nvinfo : EIATTR_RESERVED_SMEM_USED
	.align		4
.L_35:
        /*0020*/ 	.byte	0x01, 0x41
	.zero		2


	//----- nvinfo : EIATTR_SPARSE_MMA_MASK
	.align		4
        /*0024*/ 	.byte	0x03, 0x50
        /*0026*/ 	.short	0x0000


	//----- nvinfo : EIATTR_TCGEN05_1CTA_USED
	.align		4
        /*0028*/ 	.byte	0x01, 0x51
	.zero		2


	//----- nvinfo : EIATTR_MAXREG_COUNT
	.align		4
        /*002c*/ 	.byte	0x03, 0x1b
        /*002e*/ 	.short	0x00ff


	//----- nvinfo : EIATTR_NUM_BARRIERS
	.align		4
        /*0030*/ 	.byte	0x02, 0x4c
        /*0032*/ 	.byte	0x07
	.zero		1


	//----- nvinfo : EIATTR_EXTERNS
	.align		4
        /*0034*/ 	.byte	0x04, 0x0f
        /*0036*/ 	.short	(.L_37 - .L_36)


	//   ....[0]....
	.align		4
.L_36:
        /*0038*/ 	.word	index@(__assertfail)


	//----- nvinfo : EIATTR_MERCURY_ISA_VERSION
	.align		4
.L_37:
        /*003c*/ 	.byte	0x03, 0x5f
        /*003e*/ 	.short	0x0101


	//----- nvinfo : EIATTR_INT_WARP_WIDE_INSTR_OFFSETS
	.align		4
        /*0040*/ 	.byte	0x04, 0x31
        /*0042*/ 	.short	(.L_39 - .L_38)


	//   ....[0]....
.L_38:
        /*0044*/ 	.word	0x000022a0


	//   ....[1]....
        /*0048*/ 	.word	0x00003e20


	//   ....[2]....
        /*004c*/ 	.word	0x00003e50


	//   ....[3]....
        /*0050*/ 	.word	0x00003ea0


	//   ....[4]....
        /*0054*/ 	.word	0x00004790


	//   ....[5]....
        /*0058*/ 	.word	0x000047e0


	//   ....[6]....
        /*005c*/ 	.word	0x000048d0


	//   ....[7]....
        /*0060*/ 	.word	0x00004940


	//   ....[8]....
        /*0064*/ 	.word	0x00004a50


	//   ....[9]....
        /*0068*/ 	.word	0x00004ae0


	//   ....[10]....
        /*006c*/ 	.word	0x00004cb0


	//   ....[11]....
        /*0070*/ 	.word	0x00004df0


	//----- nvinfo : EIATTR_COOP_GROUP_MASK_REGIDS
	.align		4
.L_39:
        /*0074*/ 	.byte	0x04, 0x29
        /*0076*/ 	.short	(.L_41 - .L_40)


	//   ....[0]....
.L_40:
        /*0078*/ 	.word	0xffffffff


	//   ....[1]....
        /*007c*/ 	.word	0xffffffff


	//   ....[2]....
        /*0080*/ 	.word	0xffffffff


	//   ....[3]....
        /*0084*/ 	.word	0xffffffff


	//   ....[4]....
        /*0088*/ 	.word	0xffffffff


	//   ....[5]....
        /*008c*/ 	.word	0xffffffff


	//   ....[6]....
        /*0090*/ 	.word	0xffffffff


	//   ....[7]....
        /*0094*/ 	.word	0xffffffff


	//   ....[8]....
        /*0098*/ 	.word	0xffffffff


	//   ....[9]....
        /*009c*/ 	.word	0xffffffff


	//   ....[10]....
        /*00a0*/ 	.word	0xffffffff


	//   ....[11]....
        /*00a4*/ 	.word	0xffffffff


	//   ....[12]....
        /*00a8*/ 	.word	0xffffffff


	//   ....[13]....
        /*00ac*/ 	.word	0xffffffff


	//----- nvinfo : EIATTR_COOP_GROUP_INSTR_OFFSETS
	.align		4
.L_41:
        /*00b0*/ 	.byte	0x04, 0x28
        /*00b2*/ 	.short	(.L_43 - .L_42)


	//   ....[0]....
.L_42:
        /*00b4*/ 	.word	0x00000090


	//   ....[1]....
        /*00b8*/ 	.word	0x000004d0


	//   ....[2]....
        /*00bc*/ 	.word	0x000006c0


	//   ....[3]....
        /*00c0*/ 	.word	0x00000860


	//   ....[4]....
        /*00c4*/ 	.word	0x00000960


	//   ....[5]....
        /*00c8*/ 	.word	0x00000ad0


	//   ....[6]....
        /*00cc*/ 	.word	0x00000c70


	//   ....[7]....
        /*00d0*/ 	.word	0x00000e20


	//   ....[8]....
        /*00d4*/ 	.word	0x00002180


	//   ....[9]....
        /*00d8*/ 	.word	0x00003080


	//   ....[10]....
        /*00dc*/ 	.word	0x00003290


	//   ....[11]....
        /*00e0*/ 	.word	0x000032c0


	//   ....[12]....
        /*00e4*/ 	.word	0x00003d10


	//   ....[13]....
        /*00e8*/ 	.word	0x00003f40


	//----- nvinfo : EIATTR_VRC_CTA_INIT_COUNT
	.align		4
.L_43:
        /*00ec*/ 	.byte	0x02, 0x4a
        /*00ee*/ 	.byte	0x80
	.zero		1


	//----- nvinfo : EIATTR_SYSCALL_OFFSETS
	.align		4
        /*00f0*/ 	.byte	0x04, 0x46
        /*00f2*/ 	.short	(.L_45 - .L_44)


	//   ....[0]....
.L_44:
        /*00f4*/ 	.word	0x00005890


	//   ....[1]....
        /*00f8*/ 	.word	0x00005980


	//   ....[2]....
        /*00fc*/ 	.word	0x000060f0


	//   ....[3]....
        /*0100*/ 	.word	0x00006d70


	//   ....[4]....
        /*0104*/ 	.word	0x000079c0


	//   ....[5]....
        /*0108*/ 	.word	0x00008610


	//----- nvinfo : EIATTR_MBARRIER_INSTR_OFFSETS
	.align		4
.L_45:
        /*010c*/ 	.byte	0x04, 0x39
        /*010e*/ 	.short	(.L_47 - .L_46)


	//   ....[0]....
.L_46:
        /*0110*/ 	.word	0x000005f0
        /*0114*/ 	.word	0x000000ff
        /*0118*/ 	.word	0x00000000
        /*011c*/ 	.short	0x0100
        /*011e*/ 	.byte	0x08
	.zero		1


	//   ....[1]....
        /*0120*/ 	.word	0x00000600
        /*0124*/ 	.word	0x000000ff
        /*0128*/ 	.word	0x00000030
        /*012c*/ 	.short	0x0100
        /*012e*/ 	.byte	0x08
	.zero		1


	//   ....[2]....
        /*0130*/ 	.word	0x00000610
        /*0134*/ 	.word	0x000000ff
        /*0138*/ 	.word	0x00000008
        /*013c*/ 	.short	0x0100
        /*013e*/ 	.byte	0x08
	.zero		1


	//   ....[3]....
        /*0140*/ 	.word	0x00000620
        /*0144*/ 	.word	0x000000ff
        /*0148*/ 	.word	0x00000038
        /*014c*/ 	.short	0x0100
        /*014e*/ 	.byte	0x08
	.zero		1


	//   ....[4]....
        /*0150*/ 	.word	0x00000630
        /*0154*/ 	.word	0x000000ff
        /*0158*/ 	.word	0x00000010
        /*015c*/ 	.short	0x0100
        /*015e*/ 	.byte	0x08
	.zero		1


	//   ....[5]....
        /*0160*/ 	.word	0x00000640
        /*0164*/ 	.word	0x000000ff
        /*0168*/ 	.word	0x00000040
        /*016c*/ 	.short	0x0100
        /*016e*/ 	.byte	0x08
	.zero		1


	//   ....[6]....
        /*0170*/ 	.word	0x00000650
        /*0174*/ 	.word	0x000000ff
        /*0178*/ 	.word	0x00000018
        /*017c*/ 	.short	0x0100
        /*017e*/ 	.byte	0x08
	.zero		1


	//   ....[7]....
        /*0180*/ 	.word	0x00000660
        /*0184*/ 	.word	0x000000ff
        /*0188*/ 	.word	0x00000048
        /*018c*/ 	.short	0x0100
        /*018e*/ 	.byte	0x08
	.zero		1


	//   ....[8]....
        /*0190*/ 	.word	0x00000670
        /*0194*/ 	.word	0x000000ff
        /*0198*/ 	.word	0x00000020
        /*019c*/ 	.short	0x0100
        /*019e*/ 	.byte	0x08
	.zero		1


	//   ....[9]....
        /*01a0*/ 	.word	0x00000680
        /*01a4*/ 	.word	0x000000ff
        /*01a8*/ 	.word	0x00000050
        /*01ac*/ 	.short	0x0100
        /*01ae*/ 	.byte	0x08
	.zero		1


	//   ....[10]....
        /*01b0*/ 	.word	0x00000690
        /*01b4*/ 	.word	0x000000ff
        /*01b8*/ 	.word	0x00000028
        /*01bc*/ 	.short	0x0100
        /*01be*/ 	.byte	0x08
	.zero		1


	//   ....[11]....
        /*01c0*/ 	.word	0x000006a0
        /*01c4*/ 	.word	0x000000ff
        /*01c8*/ 	.word	0x00000058
        /*01cc*/ 	.short	0x0100
        /*01ce*/ 	.byte	0x08
	.zero		1


	//   ....[12]....
        /*01d0*/ 	.word	0x000007d0
        /*01d4*/ 	.word	0x000000ff
        /*01d8*/ 	.word	0x00000060
        /*01dc*/ 	.short	0x0100
        /*01de*/ 	.byte	0x08
	.zero		1


	//   ....[13]....
        /*01e0*/ 	.word	0x000007e0
        /*01e4*/ 	.word	0x000000ff
        /*01e8*/ 	.word	0x00000080
        /*01ec*/ 	.short	0x0100
        /*01ee*/ 	.byte	0x08
	.zero		1


	//   ....[14]....
        /*01f0*/ 	.word	0x000007f0
        /*01f4*/ 	.word	0x000000ff
        /*01f8*/ 	.word	0x00000068
        /*01fc*/ 	.short	0x0100
        /*01fe*/ 	.byte	0x08
	.zero		1


	//   ....[15]....
        /*0200*/ 	.word	0x00000800
        /*0204*/ 	.word	0x000000ff
        /*0208*/ 	.word	0x00000088
        /*020c*/ 	.short	0x0100
        /*020e*/ 	.byte	0x08
	.zero		1


	//   ....[16]....
        /*0210*/ 	.word	0x00000810
        /*0214*/ 	.word	0x000000ff
        /*0218*/ 	.word	0x00000070
        /*021c*/ 	.short	0x0100
        /*021e*/ 	.byte	0x08
	.zero		1


	//   ....[17]....
        /*0220*/ 	.word	0x00000820
        /*0224*/ 	.word	0x000000ff
        /*0228*/ 	.word	0x00000090
        /*022c*/ 	.short	0x0100
        /*022e*/ 	.byte	0x08
	.zero		1


	//   ....[18]....
        /*0230*/ 	.word	0x00000830
        /*0234*/ 	.word	0x000000ff
        /*0238*/ 	.word	0x00000078
        /*023c*/ 	.short	0x0100
        /*023e*/ 	.byte	0x08
	.zero		1


	//   ....[19]....
        /*0240*/ 	.word	0x00000840
        /*0244*/ 	.word	0x000000ff
        /*0248*/ 	.word	0x00000098
        /*024c*/ 	.short	0x0100
        /*024e*/ 	.byte	0x08
	.zero		1


	//   ....[20]....
        /*0250*/ 	.word	0x00000930
        /*0254*/ 	.word	0x000000ff
        /*0258*/ 	.word	0x000000a0
        /*025c*/ 	.short	0x0100
        /*025e*/ 	.byte	0x06
	.zero		1


	//   ....[21]....
        /*0260*/ 	.word	0x00000940
        /*0264*/ 	.word	0x000000ff
        /*0268*/ 	.word	0x000000a8
        /*026c*/ 	.short	0x0100
        /*026e*/ 	.byte	0x06
	.zero		1


	//   ....[22]....
        /*0270*/ 	.word	0x00000a80
        /*0274*/ 	.word	0x000000ff
        /*0278*/ 	.word	0x000000b0
        /*027c*/ 	.short	0x0100
        /*027e*/ 	.byte	0x06
	.zero		1


	//   ....[23]....
        /*0280*/ 	.word	0x00000a90
        /*0284*/ 	.word	0x000000ff
        /*0288*/ 	.word	0x000000c0
        /*028c*/ 	.short	0x0100
        /*028e*/ 	.byte	0x06
	.zero		1


	//   ....[24]....
        /*0290*/ 	.word	0x00000aa0
        /*0294*/ 	.word	0x000000ff
        /*0298*/ 	.word	0x000000b8
        /*029c*/ 	.short	0x0100
        /*029e*/ 	.byte	0x06
	.zero		1


	//   ....[25]....
        /*02a0*/ 	.word	0x00000ab0
        /*02a4*/ 	.word	0x000000ff
        /*02a8*/ 	.word	0x000000c8
        /*02ac*/ 	.short	0x0100
        /*02ae*/ 	.byte	0x06
	.zero		1


	//   ....[26]....
        /*02b0*/ 	.word	0x00000be0
        /*02b4*/ 	.word	0x000000ff
        /*02b8*/ 	.word	0x000000d0
        /*02bc*/ 	.short	0x0100
        /*02be*/ 	.byte	0x08
	.zero		1


	//   ....[27]....
        /*02c0*/ 	.word	0x00000bf0
        /*02c4*/ 	.word	0x000000ff
        /*02c8*/ 	.word	0x000000f0
        /*02cc*/ 	.short	0x0100
        /*02ce*/ 	.byte	0x08
	.zero		1


	//   ....[28]....
        /*02d0*/ 	.word	0x00000c00
        /*02d4*/ 	.word	0x000000ff
        /*02d8*/ 	.word	0x000000d8
        /*02dc*/ 	.short	0x0100
        /*02de*/ 	.byte	0x08
	.zero		1


	//   ....[29]....
        /*02e0*/ 	.word	0x00000c10
        /*02e4*/ 	.word	0x000000ff
        /*02e8*/ 	.word	0x000000f8
        /*02ec*/ 	.short	0x0100
        /*02ee*/ 	.byte	0x08
	.zero		1


	//   ....[30]....
        /*02f0*/ 	.word	0x00000c20
        /*02f4*/ 	.word	0x000000ff
        /*02f8*/ 	.word	0x000000e0
        /*02fc*/ 	.short	0x0100
        /*02fe*/ 	.byte	0x08
	.zero		1


	//   ....[31]....
        /*0300*/ 	.word	0x00000c30
        /*0304*/ 	.word	0x000000ff
        /*0308*/ 	.word	0x00000100
        /*030c*/ 	.short	0x0100
        /*030e*/ 	.byte	0x08
	.zero		1


	//   ....[32]....
        /*0310*/ 	.word	0x00000c40
        /*0314*/ 	.word	0x000000ff
        /*0318*/ 	.word	0x000000e8
        /*031c*/ 	.short	0x0100
        /*031e*/ 	.byte	0x08
	.zero		1


	//   ....[33]....
        /*0320*/ 	.word	0x00000c50
        /*0324*/ 	.word	0x000000ff
        /*0328*/ 	.word	0x00000108
        /*032c*/ 	.short	0x0100
        /*032e*/ 	.byte	0x08
	.zero		1


	//   ....[34]....
        /*0330*/ 	.word	0x00000d40
        /*0334*/ 	.word	0x000000ff
        /*0338*/ 	.word	0x00000110
        /*033c*/ 	.short	0x0100
        /*033e*/ 	.byte	0x06
	.zero		1


	//   ....[35]....
        /*0340*/ 	.word	0x00000d50
        /*0344*/ 	.word	0x000000ff
        /*0348*/ 	.word	0x00000120
        /*034c*/ 	.short	0x0100
        /*034e*/ 	.byte	0x06
	.zero		1


	//   ....[36]....
        /*0350*/ 	.word	0x00000d60
        /*0354*/ 	.word	0x000000ff
        /*0358*/ 	.word	0x00000118
        /*035c*/ 	.short	0x0100
        /*035e*/ 	.byte	0x06
	.zero		1


	//   ....[37]....
        /*0360*/ 	.word	0x00000d70
        /*0364*/ 	.word	0x000000ff
        /*0368*/ 	.word	0x00000128
        /*036c*/ 	.short	0x0100
        /*036e*/ 	.byte	0x06
	.zero		1


	//   ....[38]....
        /*0370*/ 	.word	0x00001900
        /*0374*/ 	.word	0x00000002
        /*0378*/ 	.word	0x00000120
        /*037c*/ 	.short	0x010a
        /*037e*/ 	.byte	0xff
	.zero		1


	//   ....[39]....
        /*0380*/ 	.word	0x00001930
        /*0384*/ 	.word	0x00000002
        /*0388*/ 	.word	0x00000110
        /*038c*/ 	.short	0x0101
        /*038e*/ 	.byte	0xff
	.zero		1


	//   ....[40]....
        /*0390*/ 	.word	0x00001a00
        /*0394*/ 	.word	0x000000ff
        /*0398*/ 	.word	0x00000030
        /*039c*/ 	.short	0x010a
        /*039e*/ 	.byte	0x08
	.zero		1


	//   ....[41]....
        /*03a0*/ 	.word	0x00001ab0
        /*03a4*/ 	.word	0x000000ff
        /*03a8*/ 	.word	0x00000030
        /*03ac*/ 	.short	0x010a
        /*03ae*/ 	.byte	0x21
	.zero		1


	//   ....[42]....
        /*03b0*/ 	.word	0x00001c40
        /*03b4*/ 	.word	0x000000ff
        /*03b8*/ 	.word	0x00000030
        /*03bc*/ 	.short	0x010a
        /*03be*/ 	.byte	0x08
	.zero		1


	//   ....[43]....
        /*03c0*/ 	.word	0x00001dc0
        /*03c4*/ 	.word	0x000000ff
        /*03c8*/ 	.word	0x000000a8
        /*03cc*/ 	.short	0x0101
        /*03ce*/ 	.byte	0x05
	.zero		1


	//   ....[44]....
        /*03d0*/ 	.word	0x00001de0
        /*03d4*/ 	.word	0x000000ff
        /*03d8*/ 	.word	0x00000030
        /*03dc*/ 	.short	0x010a
        /*03de*/ 	.byte	0x08
	.zero		1


	//   ....[45]....
        /*03e0*/ 	.word	0x00001e70
        /*03e4*/ 	.word	0x000000ff
        /*03e8*/ 	.word	0x00000030
        /*03ec*/ 	.short	0x010a
        /*03ee*/ 	.byte	0x19
	.zero		1


	//   ....[46]....
        /*03f0*/ 	.word	0x00002000
        /*03f4*/ 	.word	0x000000ff
        /*03f8*/ 	.word	0x00000030
        /*03fc*/ 	.short	0x010a
        /*03fe*/ 	.byte	0x08
	.zero		1


	//   ....[47]....
        /*0400*/ 	.word	0x000021b0
        /*0404*/ 	.word	0x00000002
        /*0408*/ 	.word	0x000000b0
        /*040c*/ 	.short	0x010a
        /*040e*/ 	.byte	0xff
	.zero		1


	//   ....[48]....
        /*0410*/ 	.word	0x00002270
        /*0414*/ 	.word	0x00000002
        /*0418*/ 	.word	0x00000000
        /*041c*/ 	.short	0x0101
        /*041e*/ 	.byte	0xff
	.zero		1


	//   ....[49]....
        /*0420*/ 	.word	0x000027d0
        /*0424*/ 	.word	0x000000ff
        /*0428*/ 	.word	0x00000000
        /*042c*/ 	.short	0x010a
        /*042e*/ 	.byte	0x04
	.zero		1


	//   ....[50]....
        /*0430*/ 	.word	0x00002860
        /*0434*/ 	.word	0x000000ff
        /*0438*/ 	.word	0x00000000
        /*043c*/ 	.short	0x010a
        /*043e*/ 	.byte	0x04
	.zero		1


	//   ....[51]....
        /*0440*/ 	.word	0x000028f0
        /*0444*/ 	.word	0x000000ff
        /*0448*/ 	.word	0x00000000
        /*044c*/ 	.short	0x010a
        /*044e*/ 	.byte	0x04
	.zero		1


	//   ....[52]....
        /*0450*/ 	.word	0x00002980
        /*0454*/ 	.word	0x000000ff
        /*0458*/ 	.word	0x00000000
        /*045c*/ 	.short	0x010a
        /*045e*/ 	.byte	0x04
	.zero		1


	//   ....[53]....
        /*0460*/ 	.word	0x00002a10
        /*0464*/ 	.word	0x000000ff
        /*0468*/ 	.word	0x00000000
        /*046c*/ 	.short	0x010a
        /*046e*/ 	.byte	0x04
	.zero		1


	//   ....[54]....
        /*0470*/ 	.word	0x00002ab0
        /*0474*/ 	.word	0x00000000
        /*0478*/ 	.word	0x00000000
        /*047c*/ 	.short	0x010a
        /*047e*/ 	.byte	0xff
	.zero		1


	//   ....[55]....
        /*0480*/ 	.word	0x00002be0
        /*0484*/ 	.word	0x00000000
        /*0488*/ 	.word	0x00000110
        /*048c*/ 	.short	0x010a
        /*048e*/ 	.byte	0xff
	.zero		1


	//   ....[56]....
        /*0490*/ 	.word	0x00002c50
        /*0494*/ 	.word	0x00000000
        /*0498*/ 	.word	0x00000000
        /*049c*/ 	.short	0x0101
        /*049e*/ 	.byte	0xff
	.zero		1


	//   ....[57]....
        /*04a0*/ 	.word	0x00002c70
        /*04a4*/ 	.word	0x000000ff
        /*04a8*/ 	.word	0x000000c0
        /*04ac*/ 	.short	0x010a
        /*04ae*/ 	.byte	0x05
	.zero		1


	//   ....[58]....
        /*04b0*/ 	.word	0x00002d90
        /*04b4*/ 	.word	0x00000000
        /*04b8*/ 	.word	0x000000b0
        /*04bc*/ 	.short	0x010a
        /*04be*/ 	.byte	0xff
	.zero		1


	//   ....[59]....
        /*04c0*/ 	.word	0x00002e90
        /*04c4*/ 	.word	0x00000000
        /*04c8*/ 	.word	0x00000000
        /*04cc*/ 	.short	0x0101
        /*04ce*/ 	.byte	0xff
	.zero		1


	//   ....[60]....
        /*04d0*/ 	.word	0x00002f20
        /*04d4*/ 	.word	0x000000ff
        /*04d8*/ 	.word	0x000000c0
        /*04dc*/ 	.short	0x0106
        /*04de*/ 	.byte	0x05
	.zero		1


	//   ....[61]....
        /*04e0*/ 	.word	0x00002f40
        /*04e4*/ 	.word	0x000000ff
        /*04e8*/ 	.word	0x000000c0
        /*04ec*/ 	.short	0x010a
        /*04ee*/ 	.byte	0x05
	.zero		1


	//   ....[62]....
        /*04f0*/ 	.word	0x00002fd0
        /*04f4*/ 	.word	0x000000ff
        /*04f8*/ 	.word	0x000000c0
        /*04fc*/ 	.short	0x0106
        /*04fe*/ 	.byte	0x04
	.zero		1


	//   ....[63]....
        /*0500*/ 	.word	0x00003010
        /*0504*/ 	.word	0x00000000
        /*0508*/ 	.word	0x000000c0
        /*050c*/ 	.short	0x010a
        /*050e*/ 	.byte	0xff
	.zero		1


	//   ....[64]....
        /*0510*/ 	.word	0x00003560
        /*0514*/ 	.word	0x00000000
        /*0518*/ 	.word	0x000000b0
        /*051c*/ 	.short	0x010a
        /*051e*/ 	.byte	0xff
	.zero		1


	//   ....[65]....
        /*0520*/ 	.word	0x00003670
        /*0524*/ 	.word	0x00000003
        /*0528*/ 	.word	0x00000000
        /*052c*/ 	.short	0x0101
        /*052e*/ 	.byte	0xff
	.zero		1


	//   ....[66]....
        /*0530*/ 	.word	0x00003680
        /*0534*/ 	.word	0x000000ff
        /*0538*/ 	.word	0x00000000
        /*053c*/ 	.short	0x010a
        /*053e*/ 	.byte	0x06
	.zero		1


	//   ....[67]....
        /*0540*/ 	.word	0x000036a0
        /*0544*/ 	.word	0x000000ff
        /*0548*/ 	.word	0x000000f0
        /*054c*/ 	.short	0x010a
        /*054e*/ 	.byte	0x07
	.zero		1


	//   ....[68]....
        /*0550*/ 	.word	0x00003770
        /*0554*/ 	.word	0x000000ff
        /*0558*/ 	.word	0x00000000
        /*055c*/ 	.short	0x010a
        /*055e*/ 	.byte	0x06
	.zero		1


	//   ....[69]....
        /*0560*/ 	.word	0x000038a0
        /*0564*/ 	.word	0x000000ff
        /*0568*/ 	.word	0x00000000
        /*056c*/ 	.short	0x010a
        /*056e*/ 	.byte	0x1a
	.zero		1


	//   ....[70]....
        /*0570*/ 	.word	0x00003b40
        /*0574*/ 	.word	0x000000ff
        /*0578*/ 	.word	0x00000000
        /*057c*/ 	.short	0x010a
        /*057e*/ 	.byte	0x06
	.zero		1


	//   ....[71]....
        /*0580*/ 	.word	0x00003bd0
        /*0584*/ 	.word	0x000000ff
        /*0588*/ 	.word	0x00000000
        /*058c*/ 	.short	0x010a
        /*058e*/ 	.byte	0x06
	.zero		1


	//   ....[72]....
        /*0590*/ 	.word	0x00003c60
        /*0594*/ 	.word	0x000000ff
        /*0598*/ 	.word	0x00000000
        /*059c*/ 	.short	0x010a
        /*059e*/ 	.byte	0x06
	.zero		1


	//   ....[73]....
        /*05a0*/ 	.word	0x00003cf0
        /*05a4*/ 	.word	0x000000ff
        /*05a8*/ 	.word	0x00000000
        /*05ac*/ 	.short	0x010a
        /*05ae*/ 	.byte	0x07
	.zero		1


	//   ....[74]....
        /*05b0*/ 	.word	0x00004130
        /*05b4*/ 	.word	0x00000000
        /*05b8*/ 	.word	0x000000b0
        /*05bc*/ 	.short	0x010a
        /*05be*/ 	.byte	0xff
	.zero		1


	//   ....[75]....
        /*05c0*/ 	.word	0x000041f0
        /*05c4*/ 	.word	0x00000000
        /*05c8*/ 	.word	0x00000000
        /*05cc*/ 	.short	0x0101
        /*05ce*/ 	.byte	0xff
	.zero		1


	//   ....[76]....
        /*05d0*/ 	.word	0x00004510
        /*05d4*/ 	.word	0x000000ff
        /*05d8*/ 	.word	0x000000a8
        /*05dc*/ 	.short	0x010a
        /*05de*/ 	.byte	0x04
	.zero		1


	//   ....[77]....
        /*05e0*/ 	.word	0x00004710
        /*05e4*/ 	.word	0x000000ff
        /*05e8*/ 	.word	0x00000080
        /*05ec*/ 	.short	0x010a
        /*05ee*/ 	.byte	0x04
	.zero		1


	//   ....[78]....
        /*05f0*/ 	.word	0x00004880
        /*05f4*/ 	.word	0x000000ff
        /*05f8*/ 	.word	0x00000060
        /*05fc*/ 	.short	0x010b
        /*05fe*/ 	.byte	0x04
	.zero		1


	//   ....[79]....
        /*0600*/ 	.word	0x00004890
        /*0604*/ 	.word	0x000000ff
        /*0608*/ 	.word	0x00000000
        /*060c*/ 	.short	0x0101
        /*060e*/ 	.byte	0x06
	.zero		1


	//   ....[80]....
        /*0610*/ 	.word	0x000048a0
        /*0614*/ 	.word	0x000000ff
        /*0618*/ 	.word	0x00000088
        /*061c*/ 	.short	0x010a
        /*061e*/ 	.byte	0x04
	.zero		1


	//   ....[81]....
        /*0620*/ 	.word	0x000049f0
        /*0624*/ 	.word	0x000000ff
        /*0628*/ 	.word	0x00000068
        /*062c*/ 	.short	0x010b
        /*062e*/ 	.byte	0x04
	.zero		1


	//   ....[82]....
        /*0630*/ 	.word	0x00004a00
        /*0634*/ 	.word	0x000000ff
        /*0638*/ 	.word	0x00000000
        /*063c*/ 	.short	0x0101
        /*063e*/ 	.byte	0x06
	.zero		1


	//   ....[83]....
        /*0640*/ 	.word	0x00004a10
        /*0644*/ 	.word	0x000000ff
        /*0648*/ 	.word	0x00000090
        /*064c*/ 	.short	0x010a
        /*064e*/ 	.byte	0x04
	.zero		1


	//   ....[84]....
        /*0650*/ 	.word	0x00004b90
        /*0654*/ 	.word	0x000000ff
        /*0658*/ 	.word	0x00000070
        /*065c*/ 	.short	0x010b
        /*065e*/ 	.byte	0x04
	.zero		1


	//   ....[85]....
        /*0660*/ 	.word	0x00004bd0
        /*0664*/ 	.word	0x000000ff
        /*0668*/ 	.word	0x00000000
        /*066c*/ 	.short	0x0101
        /*066e*/ 	.byte	0x06
	.zero		1


	//   ....[86]....
        /*0670*/ 	.word	0x00004c10
        /*0674*/ 	.word	0x000000ff
        /*0678*/ 	.word	0x00000098
        /*067c*/ 	.short	0x010a
        /*067e*/ 	.byte	0x04
	.zero		1


	//   ....[87]....
        /*0680*/ 	.word	0x00004e50
        /*0684*/ 	.word	0x000000ff
        /*0688*/ 	.word	0x00000078
        /*068c*/ 	.short	0x010b
        /*068e*/ 	.byte	0x04
	.zero		1


	//   ....[88]....
        /*0690*/ 	.word	0x00004e70
        /*0694*/ 	.word	0x000000ff
        /*0698*/ 	.word	0x00000000
        /*069c*/ 	.short	0x0101
        /*069e*/ 	.byte	0x05
	.zero		1


	//   ....[89]....
        /*06a0*/ 	.word	0x00004ea0
        /*06a4*/ 	.word	0x000000ff
        /*06a8*/ 	.word	0x00000080
        /*06ac*/ 	.short	0x010a
        /*06ae*/ 	.byte	0x04
	.zero		1


	//   ....[90]....
        /*06b0*/ 	.word	0x00004ec0
        /*06b4*/ 	.word	0x000000ff
        /*06b8*/ 	.word	0x00000088
        /*06bc*/ 	.short	0x010a
        /*06be*/ 	.byte	0x04
	.zero		1


	//   ....[91]....
        /*06c0*/ 	.word	0x00004ee0
        /*06c4*/ 	.word	0x000000ff
        /*06c8*/ 	.word	0x00000090
        /*06cc*/ 	.short	0x010a
        /*06ce*/ 	.byte	0x04
	.zero		1


	//   ....[92]....
        /*06d0*/ 	.word	0x00004f20
        /*06d4*/ 	.word	0x00000000
        /*06d8*/ 	.word	0x00000098
        /*06dc*/ 	.short	0x010a
        /*06de*/ 	.byte	0xff
	.zero		1


	//   ....[93]....
        /*06e0*/ 	.word	0x00005250
        /*06e4*/ 	.word	0x00000000
        /*06e8*/ 	.word	0x000000b0
        /*06ec*/ 	.short	0x010a
        /*06ee*/ 	.byte	0xff
	.zero		1


	//   ....[94]....
        /*06f0*/ 	.word	0x00005360
        /*06f4*/ 	.word	0x00000000
        /*06f8*/ 	.word	0x00000000
        /*06fc*/ 	.short	0x0101
        /*06fe*/ 	.byte	0xff
	.zero		1


	//   ....[95]....
        /*0700*/ 	.word	0x00005db0
        /*0704*/ 	.word	0x000000ff
        /*0708*/ 	.word	0x00000060
        /*070c*/ 	.short	0x010a
        /*070e*/ 	.byte	0x30
	.zero		1


	//   ....[96]....
        /*0710*/ 	.word	0x00005df0
        /*0714*/ 	.word	0x00000040
        /*0718*/ 	.word	0x000000d0
        /*071c*/ 	.short	0x010a
        /*071e*/ 	.byte	0xff
	.zero		1


	//   ....[97]....
        /*0720*/ 	.word	0x00005ee0
        /*0724*/ 	.word	0x000000ff
        /*0728*/ 	.word	0x00000060
        /*072c*/ 	.short	0x010a
        /*072e*/ 	.byte	0x30
	.zero		1


	//   ....[98]....
        /*0730*/ 	.word	0x00005fd0
        /*0734*/ 	.word	0x00000040
        /*0738*/ 	.word	0x000000d0
        /*073c*/ 	.short	0x010a
        /*073e*/ 	.byte	0xff
	.zero		1


	//   ....[99]....
        /*0740*/ 	.word	0x00006aa0
        /*0744*/ 	.word	0x00000000
        /*0748*/ 	.word	0x00000000
        /*074c*/ 	.short	0x0101
        /*074e*/ 	.byte	0xff
	.zero		1


	//   ....[100]....
        /*0750*/ 	.word	0x00006ab0
        /*0754*/ 	.word	0x00000002
        /*0758*/ 	.word	0x00000060
        /*075c*/ 	.short	0x010a
        /*075e*/ 	.byte	0xff
	.zero		1


	//   ....[101]....
        /*0760*/ 	.word	0x00006b90
        /*0764*/ 	.word	0x00000002
        /*0768*/ 	.word	0x00000060
        /*076c*/ 	.short	0x010a
        /*076e*/ 	.byte	0xff
	.zero		1


	//   ....[102]....
        /*0770*/ 	.word	0x000076f0
        /*0774*/ 	.word	0x00000048
        /*0778*/ 	.word	0x00000000
        /*077c*/ 	.short	0x0101
        /*077e*/ 	.byte	0xff
	.zero		1


	//   ....[103]....
        /*0780*/ 	.word	0x00007710
        /*0784*/ 	.word	0x00000000
        /*0788*/ 	.word	0x00000060
        /*078c*/ 	.short	0x010a
        /*078e*/ 	.byte	0xff
	.zero		1


	//   ....[104]....
        /*0790*/ 	.word	0x000077e0
        /*0794*/ 	.word	0x00000000
        /*0798*/ 	.word	0x00000060
        /*079c*/ 	.short	0x010a
        /*079e*/ 	.byte	0xff
	.zero		1


	//   ....[105]....
        /*07a0*/ 	.word	0x00008340
        /*07a4*/ 	.word	0x00000048
        /*07a8*/ 	.word	0x00000000
        /*07ac*/ 	.short	0x0101
        /*07ae*/ 	.byte	0xff
	.zero		1


	//   ....[106]....
        /*07b0*/ 	.word	0x00008360
        /*07b4*/ 	.word	0x00000000
        /*07b8*/ 	.word	0x00000060
        /*07bc*/ 	.short	0x010a
        /*07be*/ 	.byte	0xff
	.zero		1


	//   ....[107]....
        /*07c0*/ 	.word	0x00008430
        /*07c4*/ 	.word	0x00000000
        /*07c8*/ 	.word	0x00000060
        /*07cc*/ 	.short	0x010a
        /*07ce*/ 	.byte	0xff
	.zero		1


	//   ....[108]....
        /*07d0*/ 	.word	0x00008770
        /*07d4*/ 	.word	0x000000ff
        /*07d8*/ 	.word	0x00000000
        /*07dc*/ 	.short	0x0101
        /*07de*/ 	.byte	0x05
	.zero		1


	//   ....[109]....
        /*07e0*/ 	.word	0x00008ff0
        /*07e4*/ 	.word	0x00000000
        /*07e8*/ 	.word	0x00000000
        /*07ec*/ 	.short	0x0101
        /*07ee*/ 	.byte	0xff
	.zero		1


	//   ....[110]....
        /*07f0*/ 	.word	0x00009260
        /*07f4*/ 	.word	0x000000ff
        /*07f8*/ 	.word	0x00000000
        /*07fc*/ 	.short	0x0101
        /*07fe*/ 	.byte	0x04
	.zero		1


	//   ....[111]....
        /*0800*/ 	.word	0x00009280
        /*0804*/ 	.word	0x00000002
        /*0808*/ 	.word	0x00000120
        /*080c*/ 	.short	0x010a
        /*080e*/ 	.byte	0xff
	.zero		1


	//   ....[112]....
        /*0810*/ 	.word	0x000092e0
        /*0814*/ 	.word	0x00000002
        /*0818*/ 	.word	0x00000030
        /*081c*/ 	.short	0x010a
        /*081e*/ 	.byte	0xff
	.zero		1


	//   ....[113]....
        /*0820*/ 	.word	0x00009340
        /*0824*/ 	.word	0x00000002
        /*0828*/ 	.word	0x00000030
        /*082c*/ 	.short	0x010a
        /*082e*/ 	.byte	0xff
	.zero		1


	//   ....[114]....
        /*0830*/ 	.word	0x00009390
        /*0834*/ 	.word	0x00000002
        /*0838*/ 	.word	0x000000b0
        /*083c*/ 	.short	0x010a
        /*083e*/ 	.byte	0xff
	.zero		1


	//   ....[115]....
        /*0840*/ 	.word	0x000093f0
        /*0844*/ 	.word	0x00000000
        /*0848*/ 	.word	0x00000000
        /*084c*/ 	.short	0x010a
        /*084e*/ 	.byte	0xff
	.zero		1


	//   ....[116]....
        /*0850*/ 	.word	0x00009450
        /*0854*/ 	.word	0x00000000
        /*0858*/ 	.word	0x00000000
        /*085c*/ 	.short	0x010a
        /*085e*/ 	.byte	0xff
	.zero		1


	//   ....[117]....
        /*0860*/ 	.word	0x000094b0
        /*0864*/ 	.word	0x00000000
        /*0868*/ 	.word	0x00000000
        /*086c*/ 	.short	0x010a
        /*086e*/ 	.byte	0xff
	.zero		1


	//   ....[118]....
        /*0870*/ 	.word	0x00009510
        /*0874*/ 	.word	0x00000000
        /*0878*/ 	.word	0x00000000
        /*087c*/ 	.short	0x010a
        /*087e*/ 	.byte	0xff
	.zero		1


	//   ....[119]....
        /*0880*/ 	.word	0x00009570
        /*0884*/ 	.word	0x00000000
        /*0888*/ 	.word	0x00000000
        /*088c*/ 	.short	0x010a
        /*088e*/ 	.byte	0xff
	.zero		1


	//   ....[120]....
        /*0890*/ 	.word	0x000095c0
        /*0894*/ 	.word	0x00000000
        /*0898*/ 	.word	0x00000110
        /*089c*/ 	.short	0x010a
        /*089e*/ 	.byte	0xff
	.zero		1


	//   ....[121]....
        /*08a0*/ 	.word	0x00009620
        /*08a4*/ 	.word	0x00000000
        /*08a8*/ 	.word	0x000000c0
        /*08ac*/ 	.short	0x010a
        /*08ae*/ 	.byte	0xff
	.zero		1


	//   ....[122]....
        /*08b0*/ 	.word	0x00009670
        /*08b4*/ 	.word	0x00000000
        /*08b8*/ 	.word	0x000000b0
        /*08bc*/ 	.short	0x010a
        /*08be*/ 	.byte	0xff
	.zero		1


	//   ....[123]....
        /*08c0*/ 	.word	0x000096d0
        /*08c4*/ 	.word	0x00000000
        /*08c8*/ 	.word	0x000000c0
        /*08cc*/ 	.short	0x010a
        /*08ce*/ 	.byte	0xff
	.zero		1


	//   ....[124]....
        /*08d0*/ 	.word	0x00009720
        /*08d4*/ 	.word	0x00000000
        /*08d8*/ 	.word	0x000000b0
        /*08dc*/ 	.short	0x010a
        /*08de*/ 	.byte	0xff
	.zero		1


	//   ....[125]....
        /*08e0*/ 	.word	0x00009780
        /*08e4*/ 	.word	0x00000002
        /*08e8*/ 	.word	0x000000f0
        /*08ec*/ 	.short	0x010a
        /*08ee*/ 	.byte	0xff
	.zero		1


	//   ....[126]....
        /*08f0*/ 	.word	0x000097e0
        /*08f4*/ 	.word	0x00000000
        /*08f8*/ 	.word	0x00000000
        /*08fc*/ 	.short	0x010a
        /*08fe*/ 	.byte	0xff
	.zero		1


	//   ....[127]....
        /*0900*/ 	.word	0x00009840
        /*0904*/ 	.word	0x00000000
        /*0908*/ 	.word	0x00000000
        /*090c*/ 	.short	0x010a
        /*090e*/ 	.byte	0xff
	.zero		1


	//   ....[128]....
        /*0910*/ 	.word	0x000098a0
        /*0914*/ 	.word	0x00000000
        /*0918*/ 	.word	0x00000000
        /*091c*/ 	.short	0x010a
        /*091e*/ 	.byte	0xff
	.zero		1


	//   ....[129]....
        /*0920*/ 	.word	0x00009900
        /*0924*/ 	.word	0x00000000
        /*0928*/ 	.word	0x00000000
        /*092c*/ 	.short	0x010a
        /*092e*/ 	.byte	0xff
	.zero		1


	//   ....[130]....
        /*0930*/ 	.word	0x00009960
        /*0934*/ 	.word	0x00000000
        /*0938*/ 	.word	0x00000000
        /*093c*/ 	.short	0x010a
        /*093e*/ 	.byte	0xff
	.zero		1


	//   ....[131]....
        /*0940*/ 	.word	0x000099b0
        /*0944*/ 	.word	0x00000000
        /*0948*/ 	.word	0x000000b0
        /*094c*/ 	.short	0x010a
        /*094e*/ 	.byte	0xff
	.zero		1


	//   ....[132]....
        /*0950*/ 	.word	0x00009a10
        /*0954*/ 	.word	0x00000000
        /*0958*/ 	.word	0x000000a8
        /*095c*/ 	.short	0x010a
        /*095e*/ 	.byte	0xff
	.zero		1


	//   ....[133]....
        /*0960*/ 	.word	0x00009a70
        /*0964*/ 	.word	0x00000000
        /*0968*/ 	.word	0x00000080
        /*096c*/ 	.short	0x010a
        /*096e*/ 	.byte	0xff
	.zero		1


	//   ....[134]....
        /*0970*/ 	.word	0x00009ad0
        /*0974*/ 	.word	0x00000000
        /*0978*/ 	.word	0x00000088
        /*097c*/ 	.short	0x010a
        /*097e*/ 	.byte	0xff
	.zero		1


	//   ....[135]....
        /*0980*/ 	.word	0x00009b30
        /*0984*/ 	.word	0x00000000
        /*0988*/ 	.word	0x00000090
        /*098c*/ 	.short	0x010a
        /*098e*/ 	.byte	0xff
	.zero		1


	//   ....[136]....
        /*0990*/ 	.word	0x00009b90
        /*0994*/ 	.word	0x00000000
        /*0998*/ 	.word	0x00000098
        /*099c*/ 	.short	0x010a
        /*099e*/ 	.byte	0xff
	.zero		1


	//   ....[137]....
        /*09a0*/ 	.word	0x00009bf0
        /*09a4*/ 	.word	0x00000000
        /*09a8*/ 	.word	0x00000080
        /*09ac*/ 	.short	0x010a
        /*09ae*/ 	.byte	0xff
	.zero		1


	//   ....[138]....
        /*09b0*/ 	.word	0x00009c50
        /*09b4*/ 	.word	0x00000000
        /*09b8*/ 	.word	0x00000088
        /*09bc*/ 	.short	0x010a
        /*09be*/ 	.byte	0xff
	.zero		1


	//   ....[139]....
        /*09c0*/ 	.word	0x00009cb0
        /*09c4*/ 	.word	0x00000000
        /*09c8*/ 	.word	0x00000090
        /*09cc*/ 	.short	0x010a
        /*09ce*/ 	.byte	0xff
	.zero		1


	//   ....[140]....
        /*09d0*/ 	.word	0x00009d00
        /*09d4*/ 	.word	0x00000000
        /*09d8*/ 	.word	0x000000b0
        /*09dc*/ 	.short	0x010a
        /*09de*/ 	.byte	0xff
	.zero		1


	//   ....[141]....
        /*09e0*/ 	.word	0x00009d60
        /*09e4*/ 	.word	0x00000002
        /*09e8*/ 	.word	0x00000060
        /*09ec*/ 	.short	0x010a
        /*09ee*/ 	.byte	0xff
	.zero		1


	//   ....[142]....
        /*09f0*/ 	.word	0x00009db0
        /*09f4*/ 	.word	0x00000040
        /*09f8*/ 	.word	0x000000d0
        /*09fc*/ 	.short	0x010a
        /*09fe*/ 	.byte	0xff
	.zero		1


	//   ....[143]....
        /*0a00*/ 	.word	0x00009e00
        /*0a04*/ 	.word	0x00000002
        /*0a08*/ 	.word	0x00000060
        /*0a0c*/ 	.short	0x010a
        /*0a0e*/ 	.byte	0xff
	.zero		1


	//   ....[144]....
        /*0a10*/ 	.word	0x00009e50
        /*0a14*/ 	.word	0x00000000
        /*0a18*/ 	.word	0x00000060
        /*0a1c*/ 	.short	0x010a
        /*0a1e*/ 	.byte	0xff
	.zero		1


	//   ....[145]....
        /*0a20*/ 	.word	0x00009ea0
        /*0a24*/ 	.word	0x00000000
        /*0a28*/ 	.word	0x00000060
        /*0a2c*/ 	.short	0x010a
        /*0a2e*/ 	.byte	0xff
	.zero		1


	//----- nvinfo : EIATTR_NUM_MBARRIERS
	.align		4
.L_47:
        /*0a30*/ 	.byte	0x03, 0x38
        /*0a32*/ 	.short	0x0026


	//----- nvinfo : EIATTR_EXIT_INSTR_OFFSETS
	.align		4
        /*0a34*/ 	.byte	0x04, 0x1c
        /*0a36*/ 	.short	(.L_49 - .L_48)


	//   ....[0]....
.L_48:
        /*0a38*/ 	.word	0x00002ae0


	//   ....[1]....
        /*0a3c*/ 	.word	0x00002fe0


	//   ....[2]....
        /*0a40*/ 	.word	0x00003040


	//   ....[3]....
        /*0a44*/ 	.word	0x00003f50


	//   ....[4]....
        /*0a48*/ 	.word	0x00004f50


	//   ....[5]....
        /*0a4c*/ 	.word	0x00004f90


	//   ....[6]....
        /*0a50*/ 	.word	0x00009150


	//   ....[7]....
        /*0a54*/ 	.word	0x000091d0


	//   ....[8]....
        /*0a58*/ 	.word	0x00009200


	//   ....[9]....
        /*0a5c*/ 	.word	0x00009270


	//----- nvinfo : EIATTR_MAX_THREADS
	.align		4
.L_49:
        /*0a60*/ 	.byte	0x04, 0x05
        /*0a62*/ 	.short	(.L_51 - .L_50)
.L_50:
        /*0a64*/ 	.word	0x00000100
        /*0a68*/ 	.word	0x00000001
        /*0a6c*/ 	.word	0x00000001


	//----- nvinfo : EIATTR_CRS_STACK_SIZE
	.align		4
.L_51:
        /*0a70*/ 	.byte	0x04, 0x1e
        /*0a72*/ 	.short	(.L_53 - .L_52)
.L_52:
        /*0a74*/ 	.word	0x00000000


	//----- nvinfo : EIATTR_CBANK_PARAM_SIZE
	.align		4
.L_53:
        /*0a78*/ 	.byte	0x03, 0x19
        /*0a7a*/ 	.short	0x0800


	//----- nvinfo : EIATTR_PARAM_CBANK
	.align		4
        /*0a7c*/ 	.byte	0x04, 0x0a
        /*0a7e*/ 	.short	(.L_55 - .L_54)
	.align		4
.L_54:
        /*0a80*/ 	.word	index@(.nv.constant0._ZN7cutlass13device_kernelINS_4gemm6kernel13GemmUniversalIN4cute5tupleIJiiiiEEENS1_10collective13CollectiveMmaINS1_35MainloopSm100TmaUmmaWarpSpecializedILi6ELi2ELi4ENS5_IJNS4_1CILi1EEENSA_ILi8EEESB_EEEEENS5_IJNSA_ILi128EEESF_NSA_ILi64EEEEEENS_6half_tENS5_IJSB_llEEESI_NS5_IJlSB_lEEENS4_8TiledMMAINS4_8MMA_AtomIJNS4_20SM100_MMA_F16BF16_SSISI_SI_fLi128ELi128ELNS4_4UMMA5MajorE1ELSP_0ELNSO_7ScaleInE0ELSQ_0EEEEEENS4_6LayoutINS5_IJSB_SB_SB_EEENS5_IJNSA_ILi0EEESV_SV_EEEEENS5_IJNS4_10UnderscoreESY_SY_EEEEENS4_23SM90_TMA_LOAD_MULTICASTENS4_14ComposedLayoutINS4_7SwizzleILi3ELi4ELi3EEENS4_18smem_ptr_flag_bitsILi16EEENST_INS5_IJSG_SC_EEENS5_IJSB_SG_EEEEEEEvNS4_8identityENS4_13SM90_TMA_LOADENS12_IS14_S16_NST_INS5_IJSC_SG_EEENS5_IJSG_SB_EEEEEEEvS1B_EENS_8epilogue10collective18CollectiveEpilogueINS1I_23Sm100TmaWarpSpecializedILi4ELi2ELi32ELb1ELb0EEEJSH_NS5_IJNST_ISF_SB_EENST_INSA_ILi32EEESB_EEEEESI_SK_SI_SK_NS1I_6fusion15FusionCallbacksIS1M_NS1R_17LinearCombinationISI_fSI_fLNS_15FloatRoundStyleE2EEESH_S1Q_JEEENS4_5SM1004TMEM4LOAD26SM100_TMEM_LOAD_32dp32b32xES1C_NS12_INS13_ILi2ELi4ELi3EEES16_NST_INS5_IJSC_S1O_EEENS5_IJS1O_SB_EEEEEEENS4_39AutoVectorizingCopyWithAssumedAlignmentILi128EEENS4_14SM90_TMA_STOREES25_S27_S27_EEEvvEEEEvNT_6ParamsE)
        /*0a84*/ 	.short	0x0380
        /*0a86*/ 	.short	0x0800


	//----- nvinfo : EIATTR_SW_WAR
	.align		4
.L_55:
        /*0a88*/ 	.byte	0x04, 0x36
        /*0a8a*/ 	.short	(.L_57 - .L_56)
.L_56:
        /*0a8c*/ 	.word	0x00000008
.L_57:


//--------------------- .nv.callgraph             --------------------------
	.section	.nv.callgraph,"",@"SHT_CUDA_CALLGRAPH"
	.align	4
	.sectionentsize	8
	.align		4
        /*0000*/ 	.word	0x00000000
	.align		4
        /*0004*/ 	.word	0xffffffff
	.align		4
        /*0008*/ 	.word	index@(_ZN7cutlass13device_kernelINS_4gemm6kernel13GemmUniversalIN4cute5tupleIJiiiiEEENS1_10collective13CollectiveMmaINS1_35MainloopSm100TmaUmmaWarpSpecializedILi6ELi2ELi4ENS5_IJNS4_1CILi1EEENSA_ILi8EEESB_EEEEENS5_IJNSA_ILi128EEESF_NSA_ILi64EEEEEENS_6half_tENS5_IJSB_llEEESI_NS5_IJlSB_lEEENS4_8TiledMMAINS4_8MMA_AtomIJNS4_20SM100_MMA_F16BF16_SSISI_SI_fLi128ELi128ELNS4_4UMMA5MajorE1ELSP_0ELNSO_7ScaleInE0ELSQ_0EEEEEENS4_6LayoutINS5_IJSB_SB_SB_EEENS5_IJNSA_ILi0EEESV_SV_EEEEENS5_IJNS4_10UnderscoreESY_SY_EEEEENS4_23SM90_TMA_LOAD_MULTICASTENS4_14ComposedLayoutINS4_7SwizzleILi3ELi4ELi3EEENS4_18smem_ptr_flag_bitsILi16EEENST_INS5_IJSG_SC_EEENS5_IJSB_SG_EEEEEEEvNS4_8identityENS4_13SM90_TMA_LOADENS12_IS14_S16_NST_INS5_IJSC_SG_EEENS5_IJSG_SB_EEEEEEEvS1B_EENS_8epilogue10collective18CollectiveEpilogueINS1I_23Sm100TmaWarpSpecializedILi4ELi2ELi32ELb1ELb0EEEJSH_NS5_IJNST_ISF_SB_EENST_INSA_ILi32EEESB_EEEEESI_SK_SI_SK_NS1I_6fusion15FusionCallbacksIS1M_NS1R_17LinearCombinationISI_fSI_fLNS_15FloatRoundStyleE2EEESH_S1Q_JEEENS4_5SM1004TMEM4LOAD26SM100_TMEM_LOAD_32dp32b32xES1C_NS12_INS13_ILi2ELi4ELi3EEES16_NST_INS5_IJSC_S1O_EEENS5_IJS1O_SB_EEEEEEENS4_39AutoVectorizingCopyWithAssumedAlignmentILi128EEENS4_14SM90_TMA_STOREES25_S27_S27_EEEvvEEEEvNT_6ParamsE)
	.align		4
        /*000c*/ 	.word	index@(__assertfail)
	.align		4
        /*0010*/ 	.word	0x00000000
	.align		4
        /*0014*/ 	.word	0xfffffffe
	.align		4
        /*0018*/ 	.word	0x00000000
	.align		4
        /*001c*/ 	.word	0xfffffffd
	.align		4
        /*0020*/ 	.word	0x00000000
	.align		4
        /*0024*/ 	.word	0xfffffffc


//--------------------- .nv.constant4             --------------------------
	.section	.nv.constant4,"a",@progbits
	.align	8
	.align		8
.nv.constant4:
        /*0000*/ 	.dword	__assertfail
	.align		8
        /*0008*/ 	.dword	__unnamed_1
	.align		8
        /*0010*/ 	.dword	__unnamed_2
	.align		8
        /*0018*/ 	.dword	_ZN40_INTERNAL_4a6388b5_4_k_cu_19dad9e5_401814cuda3std3__45__cpo5beginE
	.align		8
        /*0020*/ 	.dword	_ZN40_INTERNAL_4a6388b5_4_k_cu_19dad9e5_401814cuda3std3__45__cpo3endE
	.align		8
        /*0028*/ 	.dword	_ZN40_INTERNAL_4a6388b5_4_k_cu_19dad9e5_401814cuda3std3__45__cpo6cbeginE
	.align		8
        /*0030*/ 	.dword	_ZN40_INTERNAL_4a6388b5_4_k_cu_19dad9e5_401814cuda3std3__45__cpo4cendE
	.align		8
        /*0038*/ 	.dword	_ZN40_INTERNAL_4a6388b5_4_k_cu_19dad9e5_401814cuda3std3__442_GLOBAL__N__4a6388b5_4_k_cu_19dad9e5_401816ignoreE
	.align		8
        /*0040*/ 	.dword	_ZN40_INTERNAL_4a6388b5_4_k_cu_19dad9e5_401814cuda3std3__419piecewise_constructE
	.align		8
        /*0048*/ 	.dword	_ZN40_INTERNAL_4a6388b5_4_k_cu_19dad9e5_401814cuda3std3__48in_placeE
	.align		8
        /*0050*/ 	.dword	_ZN40_INTERNAL_4a6388b5_4_k_cu_19dad9e5_401814cuda3std6ranges3__45__cpo4swapE
	.align		8
        /*0058*/ 	.dword	_ZN40_INTERNAL_4a6388b5_4_k_cu_19dad9e5_401814cuda3std6ranges3__45__cpo9iter_moveE
	.align		8
        /*0060*/ 	.dword	_ZN40_INTERNAL_4a6388b5_4_k_cu_19dad9e5_401814cute7productE
	.align		8
        /*0068*/ 	.dword	_ZN40_INTERNAL_4a6388b5_4_k_cu_19dad9e5_401814cute1_E
	.align		8
        /*0070*/ 	.dword	$str$25
	.align		8
        /*0078*/ 	.dword	$str$26
	.align		8
        /*0080*/ 	.dword	$str$27
	.align		8
        /*0088*/ 	.dword	$str$28


//--------------------- .text._ZN7cutlass13device_kernelINS_4gemm6kernel13GemmUniversalIN4cute5tupleIJiiiiEEENS1_10collective13CollectiveMmaINS1_35MainloopSm100TmaUmmaWarpSpecializedILi6ELi2ELi4ENS5_IJNS4_1CILi1EEENSA_ILi8EEESB_EEEEENS5_IJNSA_ILi128EEESF_NSA_ILi64EEEEEENS_6half_tENS5_IJSB_llEEESI_NS5_IJlSB_lEEENS4_8TiledMMAINS4_8MMA_AtomIJNS4_20SM100_MMA_F16BF16_SSISI_SI_fLi128ELi128ELNS4_4UMMA5MajorE1ELSP_0ELNSO_7ScaleInE0ELSQ_0EEEEEENS4_6LayoutINS5_IJSB_SB_SB_EEENS5_IJNSA_ILi0EEESV_SV_EEEEENS5_IJNS4_10UnderscoreESY_SY_EEEEENS4_23SM90_TMA_LOAD_MULTICASTENS4_14ComposedLayoutINS4_7SwizzleILi3ELi4ELi3EEENS4_18smem_ptr_flag_bitsILi16EEENST_INS5_IJSG_SC_EEENS5_IJSB_SG_EEEEEEEvNS4_8identityENS4_13SM90_TMA_LOADENS12_IS14_S16_NST_INS5_IJSC_SG_EEENS5_IJSG_SB_EEEEEEEvS1B_EENS_8epilogue10collective18CollectiveEpilogueINS1I_23Sm100TmaWarpSpecializedILi4ELi2ELi32ELb1ELb0EEEJSH_NS5_IJNST_ISF_SB_EENST_INSA_ILi32EEESB_EEEEESI_SK_SI_SK_NS1I_6fusion15FusionCallbacksIS1M_NS1R_17LinearCombinationISI_fSI_fLNS_15FloatRoundStyleE2EEESH_S1Q_JEEENS4_5SM1004TMEM4LOAD26SM100_TMEM_LOAD_32dp32b32xES1C_NS12_INS13_ILi2ELi4ELi3EEES16_NST_INS5_IJSC_S1O_EEENS5_IJS1O_SB_EEEEEEENS4_39AutoVectorizingCopyWithAssumedAlignmentILi128EEENS4_14SM90_TMA_STOREES25_S27_S27_EEEvvEEEEvNT_6ParamsE --------------------------
	.section	.text._ZN7cutlass13device_kernelINS_4gemm6kernel13GemmUniversalIN4cute5tupleIJiiiiEEENS1_10collective13CollectiveMmaINS1_35MainloopSm100TmaUmmaWarpSpecializedILi6ELi2ELi4ENS5_IJNS4_1CILi1EEENSA_ILi8EEESB_EEEEENS5_IJNSA_ILi128EEESF_NSA_ILi64EEEEEENS_6half_tENS5_IJSB_llEEESI_NS5_IJlSB_lEEENS4_8TiledMMAINS4_8MMA_AtomIJNS4_20SM100_MMA_F16BF16_SSISI_SI_fLi128ELi128ELNS4_4UMMA5MajorE1ELSP_0ELNSO_7ScaleInE0ELSQ_0EEEEEENS4_6LayoutINS5_IJSB_SB_SB_EEENS5_IJNSA_ILi0EEESV_SV_EEEEENS5_IJNS4_10UnderscoreESY_SY_EEEEENS4_23SM90_TMA_LOAD_MULTICASTENS4_14ComposedLayoutINS4_7SwizzleILi3ELi4ELi3EEENS4_18smem_ptr_flag_bitsILi16EEENST_INS5_IJSG_SC_EEENS5_IJSB_SG_EEEEEEEvNS4_8identityENS4_13SM90_TMA_LOADENS12_IS14_S16_NST_INS5_IJSC_SG_EEENS5_IJSG_SB_EEEEEEEvS1B_EENS_8epilogue10collective18CollectiveEpilogueINS1I_23Sm100TmaWarpSpecializedILi4ELi2ELi32ELb1ELb0EEEJSH_NS5_IJNST_ISF_SB_EENST_INSA_ILi32EEESB_EEEEESI_SK_SI_SK_NS1I_6fusion15FusionCallbacksIS1M_NS1R_17LinearCombinationISI_fSI_fLNS_15FloatRoundStyleE2EEESH_S1Q_JEEENS4_5SM1004TMEM4LOAD26SM100_TMEM_LOAD_32dp32b32xES1C_NS12_INS13_ILi2ELi4ELi3EEES16_NST_INS5_IJSC_S1O_EEENS5_IJS1O_SB_EEEEEEENS4_39AutoVectorizingCopyWithAssumedAlignmentILi128EEENS4_14SM90_TMA_STOREES25_S27_S27_EEEvvEEEEvNT_6ParamsE,"ax",@progbits
	.align	128
.text._ZN7cutlass13device_kernelINS_4gemm6kernel13GemmUniversalIN4cute5tupleIJiiiiEEENS1_10collective13CollectiveMmaINS1_35MainloopSm100TmaUmmaWarpSpecializedILi6ELi2ELi4ENS5_IJNS4_1CILi1EEENSA_ILi8EEESB_EEEEENS5_IJNSA_ILi128EEESF_NSA_ILi64EEEEEENS_6half_tENS5_IJSB_llEEESI_NS5_IJlSB_lEEENS4_8TiledMMAINS4_8MMA_AtomIJNS4_20SM100_MMA_F16BF16_SSISI_SI_fLi128ELi128ELNS4_4UMMA5MajorE1ELSP_0ELNSO_7ScaleInE0ELSQ_0EEEEEENS4_6LayoutINS5_IJSB_SB_SB_EEENS5_IJNSA_ILi0EEESV_SV_EEEEENS5_IJNS4_10UnderscoreESY_SY_EEEEENS4_23SM90_TMA_LOAD_MULTICASTENS4_14ComposedLayoutINS4_7SwizzleILi3ELi4ELi3EEENS4_18smem_ptr_flag_bitsILi16EEENST_INS5_IJSG_SC_EEENS5_IJSB_SG_EEEEEEEvNS4_8identityENS4_13SM90_TMA_LOADENS12_IS14_S16_NST_INS5_IJSC_SG_EEENS5_IJSG_SB_EEEEEEEvS1B_EENS_8epilogue10collective18CollectiveEpilogueINS1I_23Sm100TmaWarpSpecializedILi4ELi2ELi32ELb1ELb0EEEJSH_NS5_IJNST_ISF_SB_EENST_INSA_ILi32EEESB_EEEEESI_SK_SI_SK_NS1I_6fusion15FusionCallbacksIS1M_NS1R_17LinearCombinationISI_fSI_fLNS_15FloatRoundStyleE2EEESH_S1Q_JEEENS4_5SM1004TMEM4LOAD26SM100_TMEM_LOAD_32dp32b32xES1C_NS12_INS13_ILi2ELi4ELi3EEES16_NST_INS5_IJSC_S1O_EEENS5_IJS1O_SB_EEEEEEENS4_39AutoVectorizingCopyWithAssumedAlignmentILi128EEENS4_14SM90_TMA_STOREES25_S27_S27_EEEvvEEEEvNT_6ParamsE:
        .type           _ZN7cutlass13device_kernelINS_4gemm6kernel13GemmUniversalIN4cute5tupleIJiiiiEEENS1_10collective13CollectiveMmaINS1_35MainloopSm100TmaUmmaWarpSpecializedILi6ELi2ELi4ENS5_IJNS4_1CILi1EEENSA_ILi8EEESB_EEEEENS5_IJNSA_ILi128EEESF_NSA_ILi64EEEEEENS_6half_tENS5_IJSB_llEEESI_NS5_IJlSB_lEEENS4_8TiledMMAINS4_8MMA_AtomIJNS4_20SM100_MMA_F16BF16_SSISI_SI_fLi128ELi128ELNS4_4UMMA5MajorE1ELSP_0ELNSO_7ScaleInE0ELSQ_0EEEEEENS4_6LayoutINS5_IJSB_SB_SB_EEENS5_IJNSA_ILi0EEESV_SV_EEEEENS5_IJNS4_10UnderscoreESY_SY_EEEEENS4_23SM90_TMA_LOAD_MULTICASTENS4_14ComposedLayoutINS4_7SwizzleILi3ELi4ELi3EEENS4_18smem_ptr_flag_bitsILi16EEENST_INS5_IJSG_SC_EEENS5_IJSB_SG_EEEEEEEvNS4_8identityENS4_13SM90_TMA_LOADENS12_IS14_S16_NST_INS5_IJSC_SG_EEENS5_IJSG_SB_EEEEEEEvS1B_EENS_8epilogue10collective18CollectiveEpilogueINS1I_23Sm100TmaWarpSpecializedILi4ELi2ELi32ELb1ELb0EEEJSH_NS5_IJNST_ISF_SB_EENST_INSA_ILi32EEESB_EEEEESI_SK_SI_SK_NS1I_6fusion15FusionCallbacksIS1M_NS1R_17LinearCombinationISI_fSI_fLNS_15FloatRoundStyleE2EEESH_S1Q_JEEENS4_5SM1004TMEM4LOAD26SM100_TMEM_LOAD_32dp32b32xES1C_NS12_INS13_ILi2ELi4ELi3EEES16_NST_INS5_IJSC_S1O_EEENS5_IJS1O_SB_EEEEEEENS4_39AutoVectorizingCopyWithAssumedAlignmentILi128EEENS4_14SM90_TMA_STOREES25_S27_S27_EEEvvEEEEvNT_6ParamsE,@function
        .size           _ZN7cutlass13device_kernelINS_4gemm6kernel13GemmUniversalIN4cute5tupleIJiiiiEEENS1_10collective13CollectiveMmaINS1_35MainloopSm100TmaUmmaWarpSpecializedILi6ELi2ELi4ENS5_IJNS4_1CILi1EEENSA_ILi8EEESB_EEEEENS5_IJNSA_ILi128EEESF_NSA_ILi64EEEEEENS_6half_tENS5_IJSB_llEEESI_NS5_IJlSB_lEEENS4_8TiledMMAINS4_8MMA_AtomIJNS4_20SM100_MMA_F16BF16_SSISI_SI_fLi128ELi128ELNS4_4UMMA5MajorE1ELSP_0ELNSO_7ScaleInE0ELSQ_0EEEEEENS4_6LayoutINS5_IJSB_SB_SB_EEENS5_IJNSA_ILi0EEESV_SV_EEEEENS5_IJNS4_10UnderscoreESY_SY_EEEEENS4_23SM90_TMA_LOAD_MULTICASTENS4_14ComposedLayoutINS4_7SwizzleILi3ELi4ELi3EEENS4_18smem_ptr_flag_bitsILi16EEENST_INS5_IJSG_SC_EEENS5_IJSB_SG_EEEEEEEvNS4_8identityENS4_13SM90_TMA_LOADENS12_IS14_S16_NST_INS5_IJSC_SG_EEENS5_IJSG_SB_EEEEEEEvS1B_EENS_8epilogue10collective18CollectiveEpilogueINS1I_23Sm100TmaWarpSpecializedILi4ELi2ELi32ELb1ELb0EEEJSH_NS5_IJNST_ISF_SB_EENST_INSA_ILi32EEESB_EEEEESI_SK_SI_SK_NS1I_6fusion15FusionCallbacksIS1M_NS1R_17LinearCombinationISI_fSI_fLNS_15FloatRoundStyleE2EEESH_S1Q_JEEENS4_5SM1004TMEM4LOAD26SM100_TMEM_LOAD_32dp32b32xES1C_NS12_INS13_ILi2ELi4ELi3EEES16_NST_INS5_IJSC_S1O_EEENS5_IJS1O_SB_EEEEEEENS4_39AutoVectorizingCopyWithAssumedAlignmentILi128EEENS4_14SM90_TMA_STOREES25_S27_S27_EEEvvEEEEvNT_6ParamsE,(.L_x_189 - _ZN7cutlass13device_kernelINS_4gemm6kernel13GemmUniversalIN4cute5tupleIJiiiiEEENS1_10collective13CollectiveMmaINS1_35MainloopSm100TmaUmmaWarpSpecializedILi6ELi2ELi4ENS5_IJNS4_1CILi1EEENSA_ILi8EEESB_EEEEENS5_IJNSA_ILi128EEESF_NSA_ILi64EEEEEENS_6half_tENS5_IJSB_llEEESI_NS5_IJlSB_lEEENS4_8TiledMMAINS4_8MMA_AtomIJNS4_20SM100_MMA_F16BF16_SSISI_SI_fLi128ELi128ELNS4_4UMMA5MajorE1ELSP_0ELNSO_7ScaleInE0ELSQ_0EEEEEENS4_6LayoutINS5_IJSB_SB_SB_EEENS5_IJNSA_ILi0EEESV_SV_EEEEENS5_IJNS4_10UnderscoreESY_SY_EEEEENS4_23SM90_TMA_LOAD_MULTICASTENS4_14ComposedLayoutINS4_7SwizzleILi3ELi4ELi3EEENS4_18smem_ptr_flag_bitsILi16EEENST_INS5_IJSG_SC_EEENS5_IJSB_SG_EEEEEEEvNS4_8identityENS4_13SM90_TMA_LOADENS12_IS14_S16_NST_INS5_IJSC_SG_EEENS5_IJSG_SB_EEEEEEEvS1B_EENS_8epilogue10collective18CollectiveEpilogueINS1I_23Sm100TmaWarpSpecializedILi4ELi2ELi32ELb1ELb0EEEJSH_NS5_IJNST_ISF_SB_EENST_INSA_ILi32EEESB_EEEEESI_SK_SI_SK_NS1I_6fusion15FusionCallbacksIS1M_NS1R_17LinearCombinationISI_fSI_fLNS_15FloatRoundStyleE2EEESH_S1Q_JEEENS4_5SM1004TMEM4LOAD26SM100_TMEM_LOAD_32dp32b32xES1C_NS12_INS13_ILi2ELi4ELi3EEES16_NST_INS5_IJSC_S1O_EEENS5_IJS1O_SB_EEEEEEENS4_39AutoVectorizingCopyWithAssumedAlignmentILi128EEENS4_14SM90_TMA_STOREES25_S27_S27_EEEvvEEEEvNT_6ParamsE)
        .other          _ZN7cutlass13device_kernelINS_4gemm6kernel13GemmUniversalIN4cute5tupleIJiiiiEEENS1_10collective13CollectiveMmaINS1_35MainloopSm100TmaUmmaWarpSpecializedILi6ELi2ELi4ENS5_IJNS4_1CILi1EEENSA_ILi8EEESB_EEEEENS5_IJNSA_ILi128EEESF_NSA_ILi64EEEEEENS_6half_tENS5_IJSB_llEEESI_NS5_IJlSB_lEEENS4_8TiledMMAINS4_8MMA_AtomIJNS4_20SM100_MMA_F16BF16_SSISI_SI_fLi128ELi128ELNS4_4UMMA5MajorE1ELSP_0ELNSO_7ScaleInE0ELSQ_0EEEEEENS4_6LayoutINS5_IJSB_SB_SB_EEENS5_IJNSA_ILi0EEESV_SV_EEEEENS5_IJNS4_10UnderscoreESY_SY_EEEEENS4_23SM90_TMA_LOAD_MULTICASTENS4_14ComposedLayoutINS4_7SwizzleILi3ELi4ELi3EEENS4_18smem_ptr_flag_bitsILi16EEENST_INS5_IJSG_SC_EEENS5_IJSB_SG_EEEEEEEvNS4_8identityENS4_13SM90_TMA_LOADENS12_IS14_S16_NST_INS5_IJSC_SG_EEENS5_IJSG_SB_EEEEEEEvS1B_EENS_8epilogue10collective18CollectiveEpilogueINS1I_23Sm100TmaWarpSpecializedILi4ELi2ELi32ELb1ELb0EEEJSH_NS5_IJNST_ISF_SB_EENST_INSA_ILi32EEESB_EEEEESI_SK_SI_SK_NS1I_6fusion15FusionCallbacksIS1M_NS1R_17LinearCombinationISI_fSI_fLNS_15FloatRoundStyleE2EEESH_S1Q_JEEENS4_5SM1004TMEM4LOAD26SM100_TMEM_LOAD_32dp32b32xES1C_NS12_INS13_ILi2ELi4ELi3EEES16_NST_INS5_IJSC_S1O_EEENS5_IJS1O_SB_EEEEEEENS4_39AutoVectorizingCopyWithAssumedAlignmentILi128EEENS4_14SM90_TMA_STOREES25_S27_S27_EEEvvEEEEvNT_6ParamsE,@"STO_CUDA_ENTRY STV_DEFAULT"
_ZN7cutlass13device_kernelINS_4gemm6kernel13GemmUniversalIN4cute5tupleIJiiiiEEENS1_10collective13CollectiveMmaINS1_35MainloopSm100TmaUmmaWarpSpecializedILi6ELi2ELi4ENS5_IJNS4_1CILi1EEENSA_ILi8EEESB_EEEEENS5_IJNSA_ILi128EEESF_NSA_ILi64EEEEEENS_6half_tENS5_IJSB_llEEESI_NS5_IJlSB_lEEENS4_8TiledMMAINS4_8MMA_AtomIJNS4_20SM100_MMA_F16BF16_SSISI_SI_fLi128ELi128ELNS4_4UMMA5MajorE1ELSP_0ELNSO_7ScaleInE0ELSQ_0EEEEEENS4_6LayoutINS5_IJSB_SB_SB_EEENS5_IJNSA_ILi0EEESV_SV_EEEEENS5_IJNS4_10UnderscoreESY_SY_EEEEENS4_23SM90_TMA_LOAD_MULTICASTENS4_14ComposedLayoutINS4_7SwizzleILi3ELi4ELi3EEENS4_18smem_ptr_flag_bitsILi16EEENST_INS5_IJSG_SC_EEENS5_IJSB_SG_EEEEEEEvNS4_8identityENS4_13SM90_TMA_LOADENS12_IS14_S16_NST_INS5_IJSC_SG_EEENS5_IJSG_SB_EEEEEEEvS1B_EENS_8epilogue10collective18CollectiveEpilogueINS1I_23Sm100TmaWarpSpecializedILi4ELi2ELi32ELb1ELb0EEEJSH_NS5_IJNST_ISF_SB_EENST_INSA_ILi32EEESB_EEEEESI_SK_SI_SK_NS1I_6fusion15FusionCallbacksIS1M_NS1R_17LinearCombinationISI_fSI_fLNS_15FloatRoundStyleE2EEESH_S1Q_JEEENS4_5SM1004TMEM4LOAD26SM100_TMEM_LOAD_32dp32b32xES1C_NS12_INS13_ILi2ELi4ELi3EEES16_NST_INS5_IJSC_S1O_EEENS5_IJS1O_SB_EEEEEEENS4_39AutoVectorizingCopyWithAssumedAlignmentILi128EEENS4_14SM90_TMA_STOREES25_S27_S27_EEEvvEEEEvNT_6ParamsE:
[----:B------:R-:W1:Y:S01]  /*0000*/  LDC R1, c[0x0][0x37c] ;  /* 0x0000df00ff017b82 */ /* 0x000e620000000800 */
[----:B------:R-:W2:Y:S01]  /*0010*/  S2R R101, SR_TID.X ;  /* 0x0000000000657919 */ /* 0x000ea20000002100 */
[----:B------:R-:W3:Y:S01]  /*0020*/  LDCU.64 UR6, c[0x0][0x890] ;  /* 0x00011200ff0677ac */ /* 0x000ee20008000a00 */
[----:B------:R-:W-:Y:S02]  /*0030*/  PRMT R88, RZ, 0x7610, R88 ;  /* 0x00007610ff587816 */ /* 0x000fe40000000058 */
[----:B------:R-:W-:Y:S01]  /*0040*/  ELECT P6, URZ, PT ;  /* 0x0000000000ff782f */ /* 0x000fe200038c0000 */
[----:B------:R-:W4:Y:S01]  /*0050*/  LDCU.64 UR46, c[0x0][0x358] ;  /* 0x00006b00ff2e77ac */ /* 0x000f220008000a00 */
[----:B---3--:R-:W-:-:S04]  /*0060*/  UISETP.NE.U32.AND UP0, UPT, UR6, URZ, UPT ;  /* 0x000000ff0600728c */ /* 0x008fc8000bf05070 */
[----:B------:R-:W-:Y:S01]  /*0070*/  UISETP.NE.AND.EX UP0, UPT, UR7, URZ, UPT, UP0 ;  /* 0x000000ff0700728c */ /* 0x000fe2000bf05300 */
[----:B--2---:R-:W-:-:S05]  /*0080*/  SHF.R.U32.HI R92, RZ, 0x5, R101 ;  /* 0x00000005ff5c7819 */ /* 0x004fca0000011665 */
[----:B------:R-:W2:Y:S02]  /*0090*/  SHFL.IDX PT, R0, R92, RZ, 0x1f ;  /* 0x00001fff5c007589 */ /* 0x000ea400000e0000 */
[----:B--2---:R-:W-:Y:S01]  /*00a0*/  R2UR UR5, R0 ;  /* 0x00000000000572ca */ /* 0x004fe200000e0000 */
[----:B-1--4-:R-:W-:-:S14]  /*00b0*/  BRA.U UP0, `(.L_x_0) ;  /* 0x00000001002c7547 */ /* 0x012fdc000b800000 */
[----:B------:R-:W1:Y:S02]  /*00c0*/  LDCU.64 UR8, c[0x0][0x888] ;  /* 0x00011100ff0877ac */ /* 0x000e640008000a00 */
[----:B-1----:R-:W-:-:S04]  /*00d0*/  UISETP.NE.U32.AND UP0, UPT, UR8, URZ, UPT ;  /* 0x000000ff0800728c */ /* 0x002fc8000bf05070 */
[----:B------:R-:W-:-:S09]  /*00e0*/  UISETP.NE.AND.EX UP0, UPT, UR9, URZ, UPT, UP0 ;  /* 0x000000ff0900728c */ /* 0x000fd2000bf05300 */
[----:B------:R-:W-:Y:S05]  /*00f0*/  BRA.U !UP0, `(.L_x_1) ;  /* 0x0000000108107547 */ /* 0x000fea000b800000 */
[----:B------:R-:W1:Y:S02]  /*0100*/  LDC.64 R2, c[0x0][0x888] ;  /* 0x00022200ff027b82 */ /* 0x000e640000000a00 */
[----:B-1----:R1:W5:Y:S01]  /*0110*/  LDG.E R49, desc[UR46][R2.64] ;  /* 0x0000002e02317981 */ /* 0x002362000c1e1900 */
[----:B------:R-:W-:Y:S01]  /*0120*/  HFMA2 R88, -RZ, RZ, 0, 5.9604644775390625e-08 ;  /* 0x00000001ff587431 */ /* 0x000fe200000001ff */
[----:B------:R-:W-:Y:S05]  /*0130*/  BRA `(.L_x_0) ;  /* 0x00000000000c7947 */ /* 0x000fea0003800000 */
.L_x_1:
[----:B------:R-:W1:Y:S01]  /*0140*/  LDCU UR4, c[0x0][0x880] ;  /* 0x00011000ff0477ac */ /* 0x000e620008000800 */
[----:B------:R-:W-:Y:S01]  /*0150*/  HFMA2 R88, -RZ, RZ, 0, 5.9604644775390625e-08 ;  /* 0x00000001ff587431 */ /* 0x000fe200000001ff */
[----:B-1----:R-:W-:Y:S02]  /*0160*/  MOV R49, UR4 ;  /* 0x0000000400317c02 */ /* 0x002fe40008000f00 */
.L_x_0:
[----:B------:R-:W2:Y:S02]  /*0170*/  LDCU.64 UR8, c[0x0][0x8b0] ;  /* 0x00011600ff0877ac */ /* 0x000ea40008000a00 */
[----:B--2---:R-:W-:-:S04]  /*0180*/  UISETP.NE.U32.AND UP0, UPT, UR8, URZ, UPT ;  /* 0x000000ff0800728c */ /* 0x004fc8000bf05070 */
[----:B------:R-:W-:-:S09]  /*0190*/  UISETP.NE.AND.EX UP0, UPT, UR9, URZ, UPT, UP0 ;  /* 0x000000ff0900728c */ /* 0x000fd2000bf05300 */
[----:B------:R-:W-:Y:S05]  /*01a0*/  BRA.U UP0, `(.L_x_2) ;  /* 0x0000000100247547 */ /* 0x000fea000b800000 */
[----:B------:R-:W2:Y:S02]  /*01b0*/  LDCU.64 UR8, c[0x0][0x8a8] ;  /* 0x00011500ff0877ac */ /* 0x000ea40008000a00 */
[----:B--2---:R-:W-:-:S04]  /*01c0*/  UISETP.NE.U32.AND UP0, UPT, UR8, URZ, UPT ;  /* 0x000000ff0800728c */ /* 0x004fc8000bf05070 */
[----:B------:R-:W-:-:S09]  /*01d0*/  UISETP.NE.AND.EX UP0, UPT, UR9, URZ, UPT, UP0 ;  /* 0x000000ff0900728c */ /* 0x000fd2000bf05300 */
[----:B------:R-:W-:Y:S05]  /*01e0*/  BRA.U !UP0, `(.L_x_3) ;  /* 0x00000001080c7547 */ /* 0x000fea000b800000 */
[----:B-1----:R-:W1:Y:S02]  /*01f0*/  LDC.64 R2, c[0x0][0x8a8] ;  /* 0x00022a00ff027b82 */ /* 0x002e640000000a00 */
[----:B-1----:R2:W5:Y:S01]  /*0200*/  LDG.E R47, desc[UR46][R2.64] ;  /* 0x0000002e022f7981 */ /* 0x002562000c1e1900 */
[----:B------:R-:W-:Y:S05]  /*0210*/  BRA `(.L_x_2) ;  /* 0x0000000000087947 */ /* 0x000fea0003800000 */
.L_x_3:
[----:B------:R-:W2:Y:S02]  /*0220*/  LDCU UR4, c[0x0][0x8a0] ;  /* 0x00011400ff0477ac */ /* 0x000ea40008000800 */
[----:B--2---:R-:W-:Y:S02]  /*0230*/  MOV R47, UR4 ;  /* 0x00000004002f7c02 */ /* 0x004fe40008000f00 */
.L_x_2:
[----:B------:R-:W-:Y:S01]  /*0240*/  IMAD.U32 R0, RZ, RZ, UR5 ;  /* 0x00000005ff007e24 */ /* 0x000fe2000f8e00ff */
[----:B------:R-:W-:Y:S04]  /*0250*/  BSSY.RECONVERGENT B0, `(.L_x_4) ;  /* 0x000000c000007945 */ /* 0x000fe80003800200 */
[C---:B------:R-:W-:Y:S02]  /*0260*/  ISETP.NE.OR P1, PT, R0.reuse, 0x1, !P6 ;  /* 0x000000010000780c */ /* 0x040fe40007725670 */
[----:B------:R-:W-:-:S11]  /*0270*/  ISETP.NE.OR P0, PT, R0, 0x3, !P6 ;  /* 0x000000030000780c */ /* 0x000fd60007705670 */
[----:B------:R-:W-:Y:S05]  /*0280*/  @P1 BRA `(.L_x_5) ;  /* 0x0000000000201947 */ /* 0x000fea0003800000 */
[----:B------:R-:W3:Y:S02]  /*0290*/  LDCU.64 UR8, c[0x0][0x348] ;  /* 0x00006900ff0877ac */ /* 0x000ee40008000a00 */
[----:B---3--:R-:W-:Y:S02]  /*02a0*/  UIADD3 UR10, UP1, UPT, UR8, 0x80, URZ ;  /* 0x00000080080a7890 */ /* 0x008fe4000ff3e0ff */
[----:B------:R-:W-:Y:S02]  /*02b0*/  UIADD3 UR8, UP0, UPT, UR8, 0x180, URZ ;  /* 0x0000018008087890 */ /* 0x000fe4000ff1e0ff */
[----:B------:R-:W-:Y:S02]  /*02c0*/  UIADD3.X UR11, UPT, UPT, URZ, UR9, URZ, UP1, !UPT ;  /* 0x00000009ff0b7290 */ /* 0x000fe40008ffe4ff */
[----:B------:R-:W-:-:S07]  /*02d0*/  UIADD3.X UR9, UPT, UPT, URZ, UR9, URZ, UP0, !UPT ;  /* 0x00000009ff097290 */ /* 0x000fce00087fe4ff */
[----:B------:R3:W-:Y:S02]  /*02e0*/  UTMACCTL.PF [UR10] ;  /* 0x000000000a0079b9 */ /* 0x0007e40008040000 */
[----:B------:R3:W-:Y:S02]  /*02f0*/  UTMACCTL.PF [UR8] ;  /* 0x00000000080079b9 */ /* 0x0007e40008040000 */
[----:B---3--:R-:W-:Y:S01]  /*0300*/  NOP ;  /* 0x0000000000007918 */ /* 0x008fe20000000000 */
.L_x_5:
[----:B------:R-:W-:Y:S05]  /*0310*/  BSYNC.RECONVERGENT B0 ;  /* 0x0000000000007941 */ /* 0x000fea0003800200 */
.L_x_4:
[----:B------:R-:W-:Y:S04]  /*0320*/  BSSY.RECONVERGENT B0, `(.L_x_6) ;  /* 0x000000a000007945 */ /* 0x000fe80003800200 */
        /* <DEDUP_REMOVED lines=9> */
.L_x_7:
[----:B------:R-:W-:Y:S05]  /*03c0*/  BSYNC.RECONVERGENT B0 ;  /* 0x0000000000007941 */ /* 0x000fea0003800200 */
.L_x_6:
[----:B------:R-:W3:Y:S01]  /*03d0*/  LDCU.64 UR8, c[0x0][0x888] ;  /* 0x00011100ff0877ac */ /* 0x000ee20008000a00 */
[----:B------:R-:W-:Y:S02]  /*03e0*/  UISETP.EQ.U32.AND UP1, UPT, UR6, URZ, UPT ;  /* 0x000000ff0600728c */ /* 0x000fe4000bf22070 */
[----:B------:R-:W-:Y:S02]  /*03f0*/  UPLOP3.LUT UP4, UPT, UPT, UPT, UPT, 0x80, 0x8 ;  /* 0x000000000008789c */ /* 0x000fe40003f8f070 */
[----:B---3--:R-:W-:-:S04]  /*0400*/  UISETP.NE.U32.AND UP0, UPT, UR8, URZ, UPT ;  /* 0x000000ff0800728c */ /* 0x008fc8000bf05070 */
[----:B------:R-:W-:-:S04]  /*0410*/  UISETP.NE.AND.EX UP0, UPT, UR9, URZ, UPT, UP0 ;  /* 0x000000ff0900728c */ /* 0x000fc8000bf05300 */
[----:B------:R-:W-:-:S04]  /*0420*/  UISETP.EQ.OR.EX UP2, UPT, UR7, URZ, !UP0, UP1 ;  /* 0x000000ff0700728c */ /* 0x000fc8000c742710 */
[----:B------:R-:W-:-:S05]  /*0430*/  UP2UR UR50, UPR, URZ, 0x4 ;  /* 0x00000004ff327883 */ /* 0x000fca0008000000 */
[----:B------:R-:W-:Y:S07]  /*0440*/  BRA.U !UP2, `(.L_x_8) ;  /* 0x000000010a207547 */ /* 0x000fee000b800000 */
[----:B------:R-:W-:Y:S01]  /*0450*/  UISETP.NE.U32.AND UP1, UPT, UR6, URZ, UPT ;  /* 0x000000ff0600728c */ /* 0x000fe2000bf25070 */
[----:B-----5:R-:W-:Y:S01]  /*0460*/  FSETP.NEU.AND P0, PT, R49, RZ, PT ;  /* 0x000000ff3100720b */ /* 0x020fe20003f0d000 */
[----:B------:R-:W-:Y:S02]  /*0470*/  USEL UR4, URZ, 0xffffffff, UP0 ;  /* 0xffffffffff047887 */ /* 0x000fe40008000000 */
[----:B------:R-:W-:-:S10]  /*0480*/  UISETP.NE.AND.EX UP1, UPT, UR7, URZ, UPT, UP1 ;  /* 0x000000ff0700728c */ /* 0x000fd4000bf25310 */
[----:B------:R-:W-:Y:S01]  /*0490*/  VOTEU.ANY UP0, P0 ;  /* 0x0000000000ff7886 */ /* 0x000fe20000000100 */
[----:B------:R-:W-:-:S04]  /*04a0*/  @!UP1 USEL UR4, URZ, 0xffffffff, UP0 ;  /* 0xffffffffff049887 */ /* 0x000fc80008000000 */
[----:B------:R-:W-:-:S04]  /*04b0*/  ULOP3.LUT UR4, UR4, 0x1, URZ, 0xc0, !UPT ;  /* 0x0000000104047892 */ /* 0x000fc8000f8ec0ff */
[----:B------:R-:W-:-:S11]  /*04c0*/  UISETP.NE.U32.AND UP4, UPT, UR4, 0x1, UPT ;  /* 0x000000010400788c */ /* 0x000fd6000bf85070 */
.L_x_8:
[----:B-12---:R-:W1:Y:S01]  /*04d0*/  SHFL.IDX PT, R2, R92, RZ, 0x1f ;  /* 0x00001fff5c027589 */ /* 0x006e6200000e0000 */
[----:B------:R-:W-:-:S04]  /*04e0*/  UISETP.NE.AND UP0, UPT, UR5, 0x2, UPT ;  /* 0x000000020500788c */ /* 0x000fc8000bf05270 */
[----:B------:R-:W-:Y:S01]  /*04f0*/  USEL UR7, URZ, 0x1, UP0 ;  /* 0x00000001ff077887 */ /* 0x000fe20008000000 */
[----:B-1----:R-:W-:-:S13]  /*0500*/  ISETP.NE.AND P0, PT, R2, RZ, PT ;  /* 0x000000ff0200720c */ /* 0x002fda0003f05270 */
[----:B------:R-:W-:Y:S05]  /*0510*/  @P0 BRA `(.L_x_9) ;  /* 0x0000000000680947 */ /* 0x000fea0003800000 */
[----:B------:R-:W1:Y:S01]  /*0520*/  S2UR UR8, SR_CgaCtaId ;  /* 0x00000000000879c3 */ /* 0x000e620000008800 */
[----:B------:R-:W-:Y:S01]  /*0530*/  UMOV UR9, 0x400 ;  /* 0x0000040000097882 */ /* 0x000fe20000000000 */
[----:B------:R-:W-:Y:S01]  /*0540*/  UMOV UR6, 0x1 ;  /* 0x0000000100067882 */ /* 0x000fe20000000000 */
[----:B------:R-:W-:Y:S01]  /*0550*/  UMOV UR4, 0x8 ;  /* 0x0000000800047882 */ /* 0x000fe20000000000 */
[----:B------:R-:W-:-:S04]  /*0560*/  UIADD3 UR10, UPT, UPT, -UR6, 0x100000, URZ ;  /* 0x00100000060a7890 */ /* 0x000fc8000fffe1ff */
[----:B------:R-:W-:Y:S02]  /*0570*/  USHF.L.U32 UR11, UR10, 0xb, URZ ;  /* 0x0000000b0a0b7899 */ /* 0x000fe400080006ff */
[----:B------:R-:W-:Y:S02]  /*0580*/  USHF.L.U32 UR10, UR10, 0x1, URZ ;  /* 0x000000010a0a7899 */ /* 0x000fe400080006ff */
[----:B------:R-:W-:-:S04]  /*0590*/  UIADD3 UR12, UPT, UPT, -UR4, 0x100000, URZ ;  /* 0x00100000040c7890 */ /* 0x000fc8000fffe1ff */
[----:B------:R-:W-:Y:S02]  /*05a0*/  USHF.L.U32 UR13, UR12, 0xb, URZ ;  /* 0x0000000b0c0d7899 */ /* 0x000fe400080006ff */
[----:B------:R-:W-:Y:S01]  /*05b0*/  USHF.L.U32 UR12, UR12, 0x1, URZ ;  /* 0x000000010c0c7899 */ /* 0x000fe200080006ff */
[----:B------:R-:W-:Y:S01]  /*05c0*/  ELECT P0, URZ, PT ;  /* 0x0000000000ff782f */ /* 0x000fe20003800000 */
[----:B-1----:R-:W-:Y:S01]  /*05d0*/  ULEA UR8, UR8, UR9, 0x18 ;  /* 0x0000000908087291 */ /* 0x002fe2000f8ec0ff */
[----:B------:R-:W1:Y:S11]  /*05e0*/  FENCE.VIEW.ASYNC.S ;  /* 0x00000000000073c6 */ /* 0x000e760000000000 */
[----:B-1----:R1:W2:Y:S01]  /*05f0*/  SYNCS.EXCH.64 URZ, [UR8], UR10 ;  /* 0x0000000a08ff75b2 */ /* 0x0022a20008000100 */
[----:B------:R1:W3:Y:S01]  /*0600*/  SYNCS.EXCH.64 URZ, [UR8+0x30], UR12 ;  /* 0x0000300c08ff75b2 */ /* 0x0002e20008000100 */
[----:B------:R1:W4:Y:S01]  /*0610*/  SYNCS.EXCH.64 URZ, [UR8+0x8], UR10 ;  /* 0x0000080a08ff75b2 */ /* 0x0003220008000100 */
[----:B------:R1:W1:Y:S01]  /*0620*/  SYNCS.EXCH.64 URZ, [UR8+0x38], UR12 ;  /* 0x0000380c08ff75b2 */ /* 0x0002620008000100 */
        /* <DEDUP_REMOVED lines=8> */
[----:B------:R-:W-:Y:S01]  /*06b0*/  NOP ;  /* 0x0000000000007918 */ /* 0x000fe20000000000 */
.L_x_9:
[----:B------:R-:W2:Y:S01]  /*06c0*/  SHFL.IDX PT, R2, R92, RZ, 0x1f ;  /* 0x00001fff5c027589 */ /* 0x000ea200000e0000 */
[----:B------:R-:W-:Y:S01]  /*06d0*/  NOP ;  /* 0x0000000000007918 */ /* 0x000fe20000000000 */
[----:B--2---:R-:W-:-:S13]  /*06e0*/  ISETP.NE.AND P0, PT, R2, 0x1, PT ;  /* 0x000000010200780c */ /* 0x004fda0003f05270 */
[----:B------:R-:W-:Y:S05]  /*06f0*/  @P0 BRA `(.L_x_10) ;  /* 0x0000000000580947 */ /* 0x000fea0003800000 */
[----:B-1----:R-:W1:Y:S01]  /*0700*/  S2UR UR8, SR_CgaCtaId ;  /* 0x00000000000879c3 */ /* 0x002e620000008800 */
        /* <DEDUP_REMOVED lines=12> */
[----:B-1----:R2:W1:Y:S01]  /*07d0*/  SYNCS.EXCH.64 URZ, [UR8+0x60], UR10 ;  /* 0x0000600a08ff75b2 */ /* 0x0024620008000100 */
[----:B------:R2:W1:Y:S01]  /*07e0*/  SYNCS.EXCH.64 URZ, [UR8+0x80], UR12 ;  /* 0x0000800c08ff75b2 */ /* 0x0004620008000100 */
[----:B------:R2:W1:Y:S01]  /*07f0*/  SYNCS.EXCH.64 URZ, [UR8+0x68], UR10 ;  /* 0x0000680a08ff75b2 */ /* 0x0004620008000100 */
[----:B------:R2:W1:Y:S01]  /*0800*/  SYNCS.EXCH.64 URZ, [UR8+0x88], UR12 ;  /* 0x0000880c08ff75b2 */ /* 0x0004620008000100 */
[----:B------:R2:W1:Y:S01]  /*0810*/  SYNCS.EXCH.64 URZ, [UR8+0x70], UR10 ;  /* 0x0000700a08ff75b2 */ /* 0x0004620008000100 */
[----:B------:R2:W1:Y:S01]  /*0820*/  SYNCS.EXCH.64 URZ, [UR8+0x90], UR12 ;  /* 0x0000900c08ff75b2 */ /* 0x0004620008000100 */
[----:B------:R2:W1:Y:S01]  /*0830*/  SYNCS.EXCH.64 URZ, [UR8+0x78], UR10 ;  /* 0x0000780a08ff75b2 */ /* 0x0004620008000100 */
[----:B------:R2:W1:Y:S02]  /*0840*/  SYNCS.EXCH.64 URZ, [UR8+0x98], UR12 ;  /* 0x0000980c08ff75b2 */ /* 0x0004640008000100 */
[----:B--2---:R-:W-:Y:S01]  /*0850*/  NOP ;  /* 0x0000000000007918 */ /* 0x004fe20000000000 */
.L_x_10:
[----:B------:R-:W2:Y:S01]  /*0860*/  SHFL.IDX PT, R2, R92, RZ, 0x1f ;  /* 0x00001fff5c027589 */ /* 0x000ea200000e0000 */
[----:B------:R-:W-:Y:S01]  /*0870*/  NOP ;  /* 0x0000000000007918 */ /* 0x000fe20000000000 */
[----:B--2---:R-:W-:-:S13]  /*0880*/  ISETP.NE.AND P0, PT, R2, 0x3, PT ;  /* 0x000000030200780c */ /* 0x004fda0003f05270 */
[----:B------:R-:W-:Y:S05]  /*0890*/  @P0 BRA `(.L_x_11) ;  /* 0x0000000000300947 */ /* 0x000fea0003800000 */
[----:B------:R-:W2:Y:S01]  /*08a0*/  S2UR UR6, SR_CgaCtaId ;  /* 0x00000000000679c3 */ /* 0x000ea20000008800 */
[----:B-1----:R-:W-:Y:S01]  /*08b0*/  UMOV UR8, 0x400 ;  /* 0x0000040000087882 */ /* 0x002fe20000000000 */
[----:B------:R-:W-:Y:S01]  /*08c0*/  UMOV UR4, 0x20 ;  /* 0x0000002000047882 */ /* 0x000fe20000000000 */
[----:B------:R-:W-:Y:S01]  /*08d0*/  ELECT P0, URZ, PT ;  /* 0x0000000000ff782f */ /* 0x000fe20003800000 */
[----:B--2---:R-:W-:Y:S02]  /*08e0*/  ULEA UR6, UR6, UR8, 0x18 ;  /* 0x0000000806067291 */ /* 0x004fe4000f8ec0ff */
[----:B------:R-:W-:-:S04]  /*08f0*/  UIADD3 UR8, UPT, UPT, -UR4, 0x100000, URZ ;  /* 0x0010000004087890 */ /* 0x000fc8000fffe1ff */
[----:B------:R-:W-:Y:S02]  /*0900*/  USHF.L.U32 UR9, UR8, 0xb, URZ ;  /* 0x0000000b08097899 */ /* 0x000fe400080006ff */
[----:B------:R-:W-:Y:S01]  /*0910*/  USHF.L.U32 UR8, UR8, 0x1, URZ ;  /* 0x0000000108087899 */ /* 0x000fe200080006ff */
[----:B------:R-:W1:Y:S11]  /*0920*/  FENCE.VIEW.ASYNC.S ;  /* 0x00000000000073c6 */ /* 0x000e760000000000 */
[----:B-1----:R2:W1:Y:S01]  /*0930*/  SYNCS.EXCH.64 URZ, [UR6+0xa0], UR8 ;  /* 0x0000a00806ff75b2 */ /* 0x0024620008000100 */
[----:B------:R2:W1:Y:S02]  /*0940*/  SYNCS.EXCH.64 URZ, [UR6+0xa8], UR8 ;  /* 0x0000a80806ff75b2 */ /* 0x0004640008000100 */
[----:B--2---:R-:W-:Y:S01]  /*0950*/  NOP ;  /* 0x0000000000007918 */ /* 0x004fe20000000000 */
.L_x_11:
[----:B------:R-:W2:Y:S01]  /*0960*/  SHFL.IDX PT, R2, R92, RZ, 0x1f ;  /* 0x00001fff5c027589 */ /* 0x000ea200000e0000 */
[----:B------:R-:W-:Y:S01]  /*0970*/  NOP ;  /* 0x0000000000007918 */ /* 0x000fe20000000000 */
[----:B--2---:R-:W-:-:S13]  /*0980*/  ISETP.NE.AND P0, PT, R2, 0x4, PT ;  /* 0x000000040200780c */ /* 0x004fda0003f05270 */
[----:B------:R-:W-:Y:S05]  /*0990*/  @P0 BRA `(.L_x_12) ;  /* 0x00000000004c0947 */ /* 0x000fea0003800000 */
[----:B------:R-:W2:Y:S01]  /*09a0*/  S2UR UR6, SR_CgaCtaId ;  /* 0x00000000000679c3 */ /* 0x000ea20000008800 */
[----:B------:R-:W-:Y:S01]  /*09b0*/  UMOV UR9, 0x720 ;  /* 0x0000072000097882 */ /* 0x000fe20000000000 */
[----:B-1----:R-:W-:Y:S01]  /*09c0*/  UMOV UR8, 0x400 ;  /* 0x0000040000087882 */ /* 0x002fe20000000000 */
[----:B------:R-:W-:Y:S01]  /*09d0*/  USEL UR9, UR9, 0x620, UP4 ;  /* 0x0000062009097887 */ /* 0x000fe2000a000000 */
[----:B------:R-:W-:Y:S01]  /*09e0*/  UMOV UR4, 0x1 ;  /* 0x0000000100047882 */ /* 0x000fe20000000000 */
[----:B------:R-:W-:Y:S01]  /*09f0*/  ELECT P0, URZ, PT ;  /* 0x0000000000ff782f */ /* 0x000fe20003800000 */
[----:B------:R-:W-:-:S04]  /*0a00*/  UIADD3 UR10, UPT, UPT, -UR4, 0x100000, URZ ;  /* 0x00100000040a7890 */ /* 0x000fc8000fffe1ff */
[----:B------:R-:W-:Y:S02]  /*0a10*/  USHF.L.U32 UR11, UR10, 0xb, URZ ;  /* 0x0000000b0a0b7899 */ /* 0x000fe400080006ff */
[----:B------:R-:W-:Y:S02]  /*0a20*/  USHF.L.U32 UR10, UR10, 0x1, URZ ;  /* 0x000000010a0a7899 */ /* 0x000fe400080006ff */
[----:B--2---:R-:W-:Y:S02]  /*0a30*/  ULEA UR6, UR6, UR8, 0x18 ;  /* 0x0000000806067291 */ /* 0x004fe4000f8ec0ff */
[----:B------:R-:W-:-:S04]  /*0a40*/  UIADD3 UR8, UPT, UPT, -UR9, 0x100000, URZ ;  /* 0x0010000009087890 */ /* 0x000fc8000fffe1ff */
[----:B------:R-:W-:Y:S02]  /*0a50*/  USHF.L.U32 UR9, UR8, 0xb, URZ ;  /* 0x0000000b08097899 */ /* 0x000fe400080006ff */
[----:B------:R-:W-:Y:S01]  /*0a60*/  USHF.L.U32 UR8, UR8, 0x1, URZ ;  /* 0x0000000108087899 */ /* 0x000fe200080006ff */
[----:B------:R-:W1:Y:S03]  /*0a70*/  FENCE.VIEW.ASYNC.S ;  /* 0x00000000000073c6 */ /* 0x000e660000000000 */
[----:B-1----:R2:W1:Y:S08]  /*0a80*/  SYNCS.EXCH.64 URZ, [UR6+0xb0], UR10 ;  /* 0x0000b00a06ff75b2 */ /* 0x0024700008000100 */
[----:B------:R2:W1:Y:S01]  /*0a90*/  SYNCS.EXCH.64 URZ, [UR6+0xc0], UR8 ;  /* 0x0000c00806ff75b2 */ /* 0x0004620008000100 */
[----:B------:R2:W1:Y:S01]  /*0aa0*/  SYNCS.EXCH.64 URZ, [UR6+0xb8], UR10 ;  /* 0x0000b80a06ff75b2 */ /* 0x0004620008000100 */
[----:B------:R2:W1:Y:S02]  /*0ab0*/  SYNCS.EXCH.64 URZ, [UR6+0xc8], UR8 ;  /* 0x0000c80806ff75b2 */ /* 0x0004640008000100 */
[----:B--2---:R-:W-:Y:S01]  /*0ac0*/  NOP ;  /* 0x0000000000007918 */ /* 0x004fe20000000000 */
.L_x_12:
        /* <DEDUP_REMOVED lines=26> */
.L_x_13:
[----:B------:R-:W2:Y:S01]  /*0c70*/  SHFL.IDX PT, R2, R92, RZ, 0x1f ;  /* 0x00001fff5c027589 */ /* 0x000ea200000e0000 */
[----:B------:R-:W1:Y:S01]  /*0c80*/  S2UR UR37, SR_CgaCtaId ;  /* 0x00000000002579c3 */ /* 0x000e620000008800 */
[----:B------:R-:W-:Y:S01]  /*0c90*/  NOP ;  /* 0x0000000000007918 */ /* 0x000fe20000000000 */
[----:B--2---:R-:W-:-:S13]  /*0ca0*/  ISETP.NE.AND P0, PT, R2, 0x3, PT ;  /* 0x000000030200780c */ /* 0x004fda0003f05270 */
[----:B-1----:R-:W-:Y:S05]  /*0cb0*/  @P0 BRA `(.L_x_14) ;  /* 0x0000000000340947 */ /* 0x002fea0003800000 */
[----:B------:R-:W-:Y:S01]  /*0cc0*/  UMOV UR6, 0x400 ;  /* 0x0000040000067882 */ /* 0x000fe20000000000 */
[----:B------:R-:W-:Y:S01]  /*0cd0*/  UMOV UR4, 0x20 ;  /* 0x0000002000047882 */ /* 0x000fe20000000000 */
[----:B------:R-:W-:Y:S02]  /*0ce0*/  ULEA UR6, UR37, UR6, 0x18 ;  /* 0x0000000625067291 */ /* 0x000fe4000f8ec0ff */
[----:B------:R-:W-:-:S04]  /*0cf0*/  UIADD3 UR8, UPT, UPT, -UR4, 0x100000, URZ ;  /* 0x0010000004087890 */ /* 0x000fc8000fffe1ff */
[----:B------:R-:W-:Y:S02]  /*0d00*/  USHF.L.U32 UR9, UR8, 0xb, URZ ;  /* 0x0000000b08097899 */ /* 0x000fe400080006ff */
[----:B------:R-:W-:Y:S01]  /*0d10*/  USHF.L.U32 UR8, UR8, 0x1, URZ ;  /* 0x0000000108087899 */ /* 0x000fe200080006ff */
[----:B------:R-:W-:Y:S01]  /*0d20*/  ELECT P0, URZ, PT ;  /* 0x0000000000ff782f */ /* 0x000fe20003800000 */
[----:B------:R-:W1:Y:S10]  /*0d30*/  FENCE.VIEW.ASYNC.S ;  /* 0x00000000000073c6 */ /* 0x000e740000000000 */
[----:B-1----:R1:W2:Y:S01]  /*0d40*/  SYNCS.EXCH.64 URZ, [UR6+0x110], UR8 ;  /* 0x0001100806ff75b2 */ /* 0x0022a20008000100 */
[----:B------:R1:W1:Y:S01]  /*0d50*/  SYNCS.EXCH.64 URZ, [UR6+0x120], UR8 ;  /* 0x0001200806ff75b2 */ /* 0x0002620008000100 */
[----:B------:R1:W1:Y:S01]  /*0d60*/  SYNCS.EXCH.64 URZ, [UR6+0x118], UR8 ;  /* 0x0001180806ff75b2 */ /* 0x0002620008000100 */
[----:B------:R1:W1:Y:S01]  /*0d70*/  SYNCS.EXCH.64 URZ, [UR6+0x128], UR8 ;  /* 0x0001280806ff75b2 */ /* 0x0002620008000100 */
[----:B------:R-:W-:Y:S01]  /*0d80*/  NOP ;  /* 0x0000000000007918 */ /* 0x000fe20000000000 */
.L_x_14:
[----:B------:R-:W3:Y:S01]  /*0d90*/  LDCU UR4, c[0x0][0x36c] ;  /* 0x00006d80ff0477ac */ /* 0x000ee20008000800 */
[----:B------:R-:W-:Y:S01]  /*0da0*/  ISETP.NE.OR P6, PT, R0, 0x2, !P6 ;  /* 0x000000020000780c */ /* 0x000fe200077c5670 */
[----:B------:R-:W-:Y:S01]  /*0db0*/  NOP ;  /* 0x0000000000007918 */ /* 0x000fe20000000000 */
[----:B------:R-:W-:Y:S01]  /*0dc0*/  LOP3.LUT R9, R101, 0x1f, RZ, 0xc0, !PT ;  /* 0x0000001f65097812 */ /* 0x000fe200078ec0ff */
[----:B------:R-:W-:Y:S02]  /*0dd0*/  UISETP.NE.AND UP3, UPT, UR5, URZ, UPT ;  /* 0x000000ff0500728c */ /* 0x000fe4000bf65270 */
[----:B---3--:R-:W-:-:S09]  /*0de0*/  UISETP.EQ.U32.AND UP0, UPT, UR4, 0x1, UPT ;  /* 0x000000010400788c */ /* 0x008fd2000bf02070 */
[----:B------:R-:W-:Y:S05]  /*0df0*/  BRA.U !UP0, `(.L_x_15) ;  /* 0x0000000108087547 */ /* 0x000fea000b800000 */
[----:B-12-4-:R-:W-:Y:S01]  /*0e00*/  UCGABAR_ARV ;  /* 0x00000000000079c7 */ /* 0x016fe20008000000 */
[----:B------:R-:W-:Y:S05]  /*0e10*/  BRA `(.L_x_16) ;  /* 0x0000000000047947 */ /* 0x000fea0003800000 */
.L_x_15:
[----:B-12-4-:R-:W-:Y:S01]  /*0e20*/  NOP ;  /* 0x0000000000007918 */ /* 0x016fe20000000000 */
.L_x_16:
[----:B------:R-:W1:Y:S01]  /*0e30*/  S2UR UR8, SR_CTAID.Y ;  /* 0x00000000000879c3 */ /* 0x000e620000002600 */
[----:B------:R-:W-:-:S05]  /*0e40*/  CS2R.32 R87, SR_CgaSize ;  /* 0x0000000000577805 */ /* 0x000fca0000008a00 */
[----:B------:R-:W-:-:S05]  /*0e50*/  IMAD R87, R87, -0xa0, RZ ;  /* 0xffffff6057577824 */ /* 0x000fca00078e02ff */
[----:B------:R-:W-:-:S14]  /*0e60*/  R2UR UR4, R87 ;  /* 0x00000000570472ca */ /* 0x000fdc00000e0000 */
[----:B------:R-:W2:Y:S01]  /*0e70*/  LDCU UR4, c[0x0][UR4+0x2b4] ;  /* 0x00005680040477ac */ /* 0x000ea20008000800 */
[----:B------:R-:W-:-:S05]  /*0e80*/  CS2R.32 R87, SR_CgaSize ;  /* 0x0000000000577805 */ /* 0x000fca0000008a00 */
[----:B------:R-:W-:-:S05]  /*0e90*/  IMAD R87, R87, -0xa0, RZ ;  /* 0xffffff6057577824 */ /* 0x000fca00078e02ff */
[----:B------:R-:W-:-:S14]  /*0ea0*/  R2UR UR6, R87 ;  /* 0x00000000570672ca */ /* 0x000fdc00000e0000 */
[----:B------:R-:W3:Y:S01]  /*0eb0*/  LDCU UR6, c[0x0][UR6+0x2b0] ;  /* 0x00005600060677ac */ /* 0x000ee20008000800 */
[----:B------:R-:W4:Y:S01]  /*0ec0*/  S2UR UR9, SR_CTAID.X ;  /* 0x00000000000979c3 */ /* 0x000f220000002500 */
[----:B------:R-:W-:Y:S01]  /*0ed0*/  UISETP.NE.AND UP1, UPT, UR5, 0x2, UPT ;  /* 0x000000020500788c */ /* 0x000fe2000bf25270 */
[----:B------:R-:W-:-:S05]  /*0ee0*/  CS2R.32 R0, SR_CgaSize ;  /* 0x0000000000007805 */ /* 0x000fca0000008a00 */
[----:B------:R-:W-:-:S06]  /*0ef0*/  IMAD R0, R0, -0xa0, RZ ;  /* 0xffffff6000007824 */ /* 0x000fcc00078e02ff */
[----:B------:R-:W3:Y:S01]  /*0f00*/  LDC R0, c[0x0][R0+0x2a4] ;  /* 0x0000a90000007b82 */ /* 0x000ee20000000800 */
[----:B-1----:R-:W-:-:S07]  /*0f10*/  I2FP.F32.U32 R86, UR8 ;  /* 0x0000000800567c45 */ /* 0x002fce0008201000 */
[----:B------:R-:W1:Y:S01]  /*0f20*/  LDC R11, c[0x0][0xb24] ;  /* 0x0002c900ff0b7b82 */ /* 0x000e620000000800 */
[----:B------:R-:W-:Y:S01]  /*0f30*/  MOV R20, UR8 ;  /* 0x0000000800147c02 */ /* 0x000fe20008000f00 */
[----:B--2---:R-:W-:Y:S01]  /*0f40*/  FMUL R86, R86, UR4 ;  /* 0x0000000456567c20 */ /* 0x004fe20008400000 */
[----:B------:R-:W-:Y:S01]  /*0f50*/  USHF.L.U32 UR4, UR37, 0x9, URZ ;  /* 0x0000000925047899 */ /* 0x000fe200080006ff */
[----:B----4-:R-:W-:Y:S02]  /*0f60*/  I2FP.F32.U32 R87, UR9 ;  /* 0x0000000900577c45 */ /* 0x010fe40008201000 */
[----:B------:R-:W-:-:S05]  /*0f70*/  CS2R.32 R2, SR_CgaSize ;  /* 0x0000000000027805 */ /* 0x000fca0000008a00 */
[----:B------:R-:W-:-:S06]  /*0f80*/  IMAD R2, R2, -0xa0, RZ ;  /* 0xffffff6002027824 */ /* 0x000fcc00078e02ff */
[----:B------:R-:W2:Y:S01]  /*0f90*/  LDC R2, c[0x0][R2+0x2a0] ;  /* 0x0000a80002027b82 */ /* 0x000ea20000000800 */
[----:B------:R-:W-:Y:S01]  /*0fa0*/  MOV R21, UR9 ;  /* 0x0000000900157c02 */ /* 0x000fe20008000f00 */
[----:B------:R-:W4:Y:S01]  /*0fb0*/  F2I.U32.TRUNC.NTZ R86, R86 ;  /* 0x0000005600567305 */ /* 0x000f22000020f000 */
[----:B------:R-:W-:Y:S01]  /*0fc0*/  ULOP3.LUT UR4, UR4, 0xe00, URZ, 0xc0, !UPT ;  /* 0x00000e0004047892 */ /* 0x000fe2000f8ec0ff */
[----:B---3--:R-:W-:Y:S01]  /*0fd0*/  FMUL R87, R87, UR6 ;  /* 0x0000000657577c20 */ /* 0x008fe20008400000 */
[----:B------:R-:W3:Y:S03]  /*0fe0*/  LDCU UR6, c[0x0][0xb30] ;  /* 0x00016600ff0677ac */ /* 0x000ee60008000800 */
[----:B------:R-:W2:Y:S02]  /*0ff0*/  LDC R40, c[0x0][0xb24] ;  /* 0x0002c900ff287b82 */ /* 0x000ea40000000800 */
[----:B------:R-:W3:Y:S06]  /*1000*/  F2I.U32.TRUNC.NTZ R87, R87 ;  /* 0x0000005700577305 */ /* 0x000eec000020f000 */
[----:B------:R-:W2:Y:S01]  /*1010*/  S2UR UR36, SR_CTAID.Z ;  /* 0x00000000002479c3 */ /* 0x000ea20000002700 */
[----:B----4-:R-:W-:Y:S01]  /*1020*/  IMAD.MOV R86, RZ, RZ, -R86 ;  /* 0x000000ffff567224 */ /* 0x010fe200078e0a56 */
[----:B-1----:R-:W-:-:S03]  /*1030*/  ISETP.GE.AND P0, PT, R11, 0x1, PT ;  /* 0x000000010b00780c */ /* 0x002fc60003f06270 */
[----:B------:R-:W-:Y:S01]  /*1040*/  IMAD R86, R0, R86, UR8 ;  /* 0x0000000800567e24 */ /* 0x000fe2000f8e0256 */
[----:B------:R-:W-:Y:S01]  /*1050*/  PRMT R0, RZ, 0x7610, R0 ;  /* 0x00007610ff007816 */ /* 0x000fe20000000000 */
[----:B---3--:R-:W-:Y:S01]  /*1060*/  UISETP.NE.AND UP2, UPT, UR6, 0x1, UPT ;  /* 0x000000010600788c */ /* 0x008fe2000bf45270 */
[----:B------:R-:W-:-:S04]  /*1070*/  IMAD.MOV R87, RZ, RZ, -R87 ;  /* 0x000000ffff577224 */ /* 0x000fc800078e0a57 */
[----:B--2---:R-:W-:Y:S01]  /*1080*/  IMAD R87, R2, R87, UR9 ;  /* 0x0000000902577e24 */ /* 0x004fe2000f8e0257 */
[----:B------:R-:W-:Y:S06]  /*1090*/  BRA.U UP3, `(.L_x_17) ;  /* 0x0000000103747547 */ /* 0x000fec000b800000 */
[C---:B------:R-:W-:Y:S02]  /*10a0*/  ISETP.NE.AND P3, PT, R86.reuse, 0x2, PT ;  /* 0x000000025600780c */ /* 0x040fe40003f65270 */
[C---:B------:R-:W-:Y:S02]  /*10b0*/  ISETP.NE.AND P1, PT, R86.reuse, RZ, PT ;  /* 0x000000ff5600720c */ /* 0x040fe40003f25270 */
[----:B------:R-:W-:Y:S02]  /*10c0*/  ISETP.NE.AND P4, PT, R86, 0x1, PT ;  /* 0x000000015600780c */ /* 0x000fe40003f85270 */
[----:B------:R-:W-:Y:S02]  /*10d0*/  SEL R5, RZ, 0x4, P3 ;  /* 0x00000004ff057807 */ /* 0x000fe40001800000 */
[C---:B------:R-:W-:Y:S02]  /*10e0*/  ISETP.EQ.OR P3, PT, R87.reuse, RZ, !P1 ;  /* 0x000000ff5700720c */ /* 0x040fe40004f62670 */
[----:B------:R-:W-:-:S02]  /*10f0*/  ISETP.NE.AND P5, PT, R87, RZ, PT ;  /* 0x000000ff5700720c */ /* 0x000fc40003fa5270 */
[C---:B------:R-:W-:Y:S02]  /*1100*/  ISETP.NE.AND P2, PT, R86.reuse, 0x3, PT ;  /* 0x000000035600780c */ /* 0x040fe40003f45270 */
[----:B------:R-:W-:Y:S02]  /*1110*/  SEL R0, RZ, 0x2, P4 ;  /* 0x00000002ff007807 */ /* 0x000fe40002000000 */
[----:B------:R-:W-:Y:S02]  /*1120*/  ISETP.NE.AND P1, PT, R86, 0x4, PT ;  /* 0x000000045600780c */ /* 0x000fe40003f25270 */
[----:B------:R-:W-:Y:S02]  /*1130*/  SEL R0, R0, 0x2, P5 ;  /* 0x0000000200007807 */ /* 0x000fe40002800000 */
[----:B------:R-:W-:Y:S02]  /*1140*/  SEL R5, R5, 0x4, P5 ;  /* 0x0000000405057807 */ /* 0x000fe40002800000 */
[----:B------:R-:W-:-:S02]  /*1150*/  SEL R2, RZ, 0x1, !P3 ;  /* 0x00000001ff027807 */ /* 0x000fc40005800000 */
[----:B------:R-:W-:Y:S02]  /*1160*/  SEL R4, RZ, 0x8, P2 ;  /* 0x00000008ff047807 */ /* 0x000fe40001000000 */
[----:B------:R-:W-:Y:S02]  /*1170*/  SEL R3, RZ, 0x10, P1 ;  /* 0x00000010ff037807 */ /* 0x000fe40000800000 */
[C---:B------:R-:W-:Y:S02]  /*1180*/  ISETP.NE.AND P3, PT, R86.reuse, 0x5, PT ;  /* 0x000000055600780c */ /* 0x040fe40003f65270 */
[----:B------:R-:W-:Y:S02]  /*1190*/  ISETP.NE.AND P2, PT, R86, 0x6, PT ;  /* 0x000000065600780c */ /* 0x000fe40003f45270 */
[----:B------:R-:W-:Y:S02]  /*11a0*/  IADD3 R5, PT, PT, R5, R0, R2 ;  /* 0x0000000005057210 */ /* 0x000fe40007ffe002 */
[----:B------:R-:W-:-:S02]  /*11b0*/  SEL R4, R4, 0x8, P5 ;  /* 0x0000000804047807 */ /* 0x000fc40002800000 */
[----:B------:R-:W-:Y:S02]  /*11c0*/  SEL R3, R3, 0x10, P5 ;  /* 0x0000001003037807 */ /* 0x000fe40002800000 */
[----:B------:R-:W-:Y:S02]  /*11d0*/  ISETP.NE.AND P1, PT, R86, 0x7, PT ;  /* 0x000000075600780c */ /* 0x000fe40003f25270 */
[----:B------:R-:W-:Y:S02]  /*11e0*/  SEL R2, RZ, 0x20, P3 ;  /* 0x00000020ff027807 */ /* 0x000fe40001800000 */
[----:B------:R-:W-:Y:S02]  /*11f0*/  SEL R0, RZ, 0x40, P2 ;  /* 0x00000040ff007807 */ /* 0x000fe40001000000 */
[----:B------:R-:W-:Y:S02]  /*1200*/  IADD3 R4, PT, PT, R3, R4, R5 ;  /* 0x0000000403047210 */ /* 0x000fe40007ffe005 */
[----:B------:R-:W-:-:S02]  /*1210*/  SEL R3, RZ, 0x80, P1 ;  /* 0x00000080ff037807 */ /* 0x000fc40000800000 */
[----:B------:R-:W-:Y:S02]  /*1220*/  SEL R2, R2, 0x20, P5 ;  /* 0x0000002002027807 */ /* 0x000fe40002800000 */
[----:B------:R-:W-:Y:S02]  /*1230*/  SEL R0, R0, 0x40, P5 ;  /* 0x0000004000007807 */ /* 0x000fe40002800000 */
[----:B------:R-:W-:Y:S02]  /*1240*/  SEL R3, R3, 0x80, P5 ;  /* 0x0000008003037807 */ /* 0x000fe40002800000 */
[----:B------:R-:W-:-:S05]  /*1250*/  IADD3 R0, PT, PT, R0, R2, R4 ;  /* 0x0000000200007210 */ /* 0x000fca0007ffe004 */
[----:B------:R-:W-:Y:S02]  /*1260*/  IMAD.IADD R0, R0, 0x1, R3 ;  /* 0x0000000100007824 */ /* 0x000fe400078e0203 */
.L_x_17:
[----:B------:R-:W-:Y:S05]  /*1270*/  @!P0 BRA `(.L_x_18) ;  /* 0x0000000000b88947 */ /* 0x000fea0003800000 */
[----:B------:R-:W1:Y:S01]  /*1280*/  LDC.64 R4, c[0x0][0xb18] ;  /* 0x0002c600ff047b82 */ /* 0x000e620000000a00 */
[----:B------:R-:W-:-:S07]  /*1290*/  ISETP.NE.AND P0, PT, R11, 0x1, PT ;  /* 0x000000010b00780c */ /* 0x000fce0003f05270 */
[----:B------:R-:W2:Y:S08]  /*12a0*/  LDC R10, c[0x0][0xb0c] ;  /* 0x0002c300ff0a7b82 */ /* 0x000eb00000000800 */
[----:B------:R-:W3:Y:S08]  /*12b0*/  LDC R13, c[0x0][0x370] ;  /* 0x0000dc00ff0d7b82 */ /* 0x000ef00000000800 */
[----:B------:R-:W4:Y:S01]  /*12c0*/  LDC R12, c[0x0][0x374] ;  /* 0x0000dd00ff0c7b82 */ /* 0x000f220000000800 */
[----:B-1----:R-:W-:-:S07]  /*12d0*/  ISETP.NE.AND P1, PT, R4, 0x1, PT ;  /* 0x000000010400780c */ /* 0x002fce0003f25270 */
[----:B------:R-:W3:Y:S01]  /*12e0*/  LDC.64 R6, c[0x0][0xb10] ;  /* 0x0002c400ff067b82 */ /* 0x000ee20000000a00 */
[----:B--2---:R-:W-:-:S07]  /*12f0*/  ISETP.NE.AND P2, PT, R10, 0x1, PT ;  /* 0x000000010a00780c */ /* 0x004fce0003f45270 */
[----:B------:R-:W1:Y:S08]  /*1300*/  LDC R8, c[0x0][0xb20] ;  /* 0x0002c800ff087b82 */ /* 0x000e700000000800 */
[----:B------:R-:W2:Y:S01]  /*1310*/  LDC.64 R2, c[0x0][0xb28] ;  /* 0x0002ca00ff027b82 */ /* 0x000ea20000000a00 */
[----:B----4-:R-:W-:-:S04]  /*1320*/  IMAD.HI.U32 R14, R12, R5, RZ ;  /* 0x000000050c0e7227 */ /* 0x010fc800078e00ff */
[----:B------:R-:W-:-:S04]  /*1330*/  IMAD.HI.U32 R5, R20, R5, RZ ;  /* 0x0000000514057227 */ /* 0x000fc800078e00ff */
[----:B---3--:R-:W-:-:S05]  /*1340*/  IMAD.HI.U32 R15, R13, R6, RZ ;  /* 0x000000060d0f7227 */ /* 0x008fca00078e00ff */
[-C--:B------:R-:W-:Y:S01]  /*1350*/  @P2 SHF.R.U32.HI R13, RZ, R7.reuse, R15 ;  /* 0x00000007ff0d2219 */ /* 0x080fe2000001160f */
[C---:B------:R-:W-:Y:S01]  /*1360*/  IMAD.HI.U32 R15, R21.reuse, R6, RZ ;  /* 0x00000006150f7227 */ /* 0x040fe200078e00ff */
[-C--:B-1----:R-:W-:Y:S02]  /*1370*/  @P1 SHF.R.U32.HI R12, RZ, R8.reuse, R14 ;  /* 0x00000008ff0c1219 */ /* 0x082fe4000001160e */
[----:B------:R-:W-:Y:S02]  /*1380*/  SHF.R.U32.HI R5, RZ, R8, R5 ;  /* 0x00000008ff057219 */ /* 0x000fe40000011605 */
[----:B------:R-:W-:Y:S02]  /*1390*/  SHF.R.U32.HI R15, RZ, R7, R15 ;  /* 0x00000007ff0f7219 */ /* 0x000fe4000001160f */
[----:B------:R-:W-:Y:S01]  /*13a0*/  SEL R5, R20, R5, !P1 ;  /* 0x0000000514057207 */ /* 0x000fe20004800000 */
[----:B--2---:R-:W-:Y:S01]  /*13b0*/  IMAD.HI.U32 R14, R12, R2, RZ ;  /* 0x000000020c0e7227 */ /* 0x004fe200078e00ff */
[----:B------:R-:W-:-:S03]  /*13c0*/  SEL R15, R21, R15, !P2 ;  /* 0x0000000f150f7207 */ /* 0x000fc60005000000 */
[----:B------:R-:W-:Y:S01]  /*13d0*/  IMAD.HI.U32 R6, R13, R2, RZ ;  /* 0x000000020d067227 */ /* 0x000fe200078e00ff */
[----:B------:R-:W-:-:S04]  /*13e0*/  @P0 SHF.R.U32.HI R12, RZ, R3, R14 ;  /* 0x00000003ff0c0219 */ /* 0x000fc8000001160e */
[----:B------:R-:W-:Y:S01]  /*13f0*/  @P0 SHF.R.U32.HI R13, RZ, R3, R6 ;  /* 0x00000003ff0d0219 */ /* 0x000fe20000011606 */
[----:B------:R-:W-:-:S04]  /*1400*/  IMAD R12, R12, R11, RZ ;  /* 0x0000000b0c0c7224 */ /* 0x000fc800078e02ff */
[----:B------:R-:W-:Y:S01]  /*1410*/  IMAD R6, R13, R11, RZ ;  /* 0x0000000b0d067224 */ /* 0x000fe200078e02ff */
[----:B------:R-:W-:-:S04]  /*1420*/  ISETP.GE.AND P1, PT, R5, R12, PT ;  /* 0x0000000c0500720c */ /* 0x000fc80003f26270 */
[----:B------:R-:W-:Y:S01]  /*1430*/  ISETP.GE.OR P1, PT, R15, R6, P1 ;  /* 0x000000060f00720c */ /* 0x000fe20000f26670 */
[----:B------:R-:W-:-:S05]  /*1440*/  IMAD.HI.U32 R6, R5, R2, RZ ;  /* 0x0000000205067227 */ /* 0x000fca00078e00ff */
[----:B------:R-:W-:-:S04]  /*1450*/  SHF.R.U32.HI R6, RZ, R3, R6 ;  /* 0x00000003ff067219 */ /* 0x000fc80000011606 */
[----:B------:R-:W-:-:S03]  /*1460*/  SEL R6, R5, R6, !P0 ;  /* 0x0000000605067207 */ /* 0x000fc60004000000 */
[----:B------:R-:W-:Y:S01]  /*1470*/  @!P1 IMAD.HI.U32 R7, R15, R2, RZ ;  /* 0x000000020f079227 */ /* 0x000fe200078e00ff */
[----:B------:R-:W-:-:S04]  /*1480*/  IADD3 R2, PT, PT, -R6, RZ, RZ ;  /* 0x000000ff06027210 */ /* 0x000fc80007ffe1ff */
[----:B------:R-:W-:Y:S01]  /*1490*/  @!P1 SHF.R.U32.HI R3, RZ, R3, R7 ;  /* 0x00000003ff039219 */ /* 0x000fe20000011607 */
[----:B------:R-:W-:Y:S01]  /*14a0*/  IMAD R2, R11, R2, R5 ;  /* 0x000000020b027224 */ /* 0x000fe200078e0205 */
[----:B------:R-:W-:Y:S02]  /*14b0*/  IADD3 R7, PT, PT, -R5, RZ, RZ ;  /* 0x000000ff05077210 */ /* 0x000fe40007ffe1ff */
[----:B------:R-:W-:-:S03]  /*14c0*/  @!P1 SEL R3, R15, R3, !P0 ;  /* 0x000000030f039207 */ /* 0x000fc60004000000 */
[----:B------:R-:W-:Y:S02]  /*14d0*/  IMAD R7, R4, R7, R20 ;  /* 0x0000000704077224 */ /* 0x000fe400078e0214 */
[--C-:B------:R-:W-:Y:S02]  /*14e0*/  @!P1 IMAD.IADD R6, R6, 0x1, -R3.reuse ;  /* 0x0000000106069824 */ /* 0x100fe400078e0a03 */
[----:B------:R-:W-:Y:S01]  /*14f0*/  @!P1 IMAD R3, R2, R13, R3 ;  /* 0x0000000d02039224 */ /* 0x000fe200078e0203 */
[----:B------:R-:W-:Y:S01]  /*1500*/  IADD3 R2, PT, PT, -R15, RZ, RZ ;  /* 0x000000ff0f027210 */ /* 0x000fe20007ffe1ff */
[----:B------:R-:W-:Y:S02]  /*1510*/  @!P1 IMAD R5, R6, R11, R15 ;  /* 0x0000000b06059224 */ /* 0x000fe400078e020f */
[----:B------:R-:W-:Y:S02]  /*1520*/  @!P1 IMAD.MOV.U32 R15, RZ, RZ, R3 ;  /* 0x000000ffff0f9224 */ /* 0x000fe400078e0003 */
[----:B------:R-:W-:-:S02]  /*1530*/  IMAD R2, R10, R2, R21 ;  /* 0x000000020a027224 */ /* 0x000fc400078e0215 */
[----:B------:R-:W-:Y:S02]  /*1540*/  IMAD R20, R5, R4, R7 ;  /* 0x0000000405147224 */ /* 0x000fe400078e0207 */
[----:B------:R-:W-:Y:S02]  /*1550*/  IMAD R21, R15, R10, R2 ;  /* 0x0000000a0f157224 */ /* 0x000fe400078e0202 */
.L_x_18:
[----:B------:R-:W-:Y:S05]  /*1560*/  BRA.U UP2, `(.L_x_19) ;  /* 0x0000000102407547 */ /* 0x000fea000b800000 */
[----:B------:R-:W1:Y:S08]  /*1570*/  LDC.64 R4, c[0x0][0xb10] ;  /* 0x0002c400ff047b82 */ /* 0x000e700000000a00 */
[----:B------:R-:W2:Y:S08]  /*1580*/  LDC.64 R2, c[0x0][0xb18] ;  /* 0x0002c600ff027b82 */ /* 0x000eb00000000a00 */
[----:B------:R-:W3:Y:S08]  /*1590*/  LDC R6, c[0x0][0xb20] ;  /* 0x0002c800ff067b82 */ /* 0x000ef00000000800 */
[----:B------:R-:W4:Y:S01]  /*15a0*/  LDC R7, c[0x0][0xb0c] ;  /* 0x0002c300ff077b82 */ /* 0x000f220000000800 */
[----:B-1----:R-:W-:-:S05]  /*15b0*/  IMAD.HI.U32 R4, R21, R4, RZ ;  /* 0x0000000415047227 */ /* 0x002fca00078e00ff */
[----:B------:R-:W-:Y:S01]  /*15c0*/  SHF.R.U32.HI R4, RZ, R5, R4 ;  /* 0x00000005ff047219 */ /* 0x000fe20000011604 */
[----:B--2---:R-:W-:Y:S01]  /*15d0*/  IMAD.HI.U32 R3, R20, R3, RZ ;  /* 0x0000000314037227 */ /* 0x004fe200078e00ff */
[----:B------:R-:W-:-:S04]  /*15e0*/  ISETP.NE.AND P0, PT, R2, 0x1, PT ;  /* 0x000000010200780c */ /* 0x000fc80003f05270 */
[----:B---3--:R-:W-:-:S04]  /*15f0*/  SHF.R.U32.HI R3, RZ, R6, R3 ;  /* 0x00000006ff037219 */ /* 0x008fc80000011603 */
[----:B------:R-:W-:Y:S02]  /*1600*/  SEL R3, R20, R3, !P0 ;  /* 0x0000000314037207 */ /* 0x000fe40004000000 */
[----:B----4-:R-:W-:-:S04]  /*1610*/  ISETP.NE.AND P1, PT, R7, 0x1, PT ;  /* 0x000000010700780c */ /* 0x010fc80003f25270 */
[----:B------:R-:W-:-:S05]  /*1620*/  SEL R4, R21, R4, !P1 ;  /* 0x0000000415047207 */ /* 0x000fca0004800000 */
[----:B------:R-:W-:Y:S02]  /*1630*/  IMAD.IADD R5, R3, 0x1, -R4 ;  /* 0x0000000103057824 */ /* 0x000fe400078e0a04 */
[----:B------:R-:W-:Y:S02]  /*1640*/  IMAD.IADD R3, R4, 0x1, -R3 ;  /* 0x0000000104037824 */ /* 0x000fe400078e0a03 */
[----:B------:R-:W-:Y:S02]  /*1650*/  IMAD R21, R5, R7, R21 ;  /* 0x0000000705157224 */ /* 0x000fe400078e0215 */
[----:B------:R-:W-:Y:S02]  /*1660*/  IMAD R20, R3, R2, R20 ;  /* 0x0000000203147224 */ /* 0x000fe400078e0214 */
.L_x_19:
[----:B------:R-:W-:Y:S05]  /*1670*/  BRA.U !UP0, `(.L_x_20) ;  /* 0x00000001080c7547 */ /* 0x000fea000b800000 */
[----:B------:R-:W-:Y:S01]  /*1680*/  UCGABAR_WAIT ;  /* 0x0000000000007dc7 */ /* 0x000fe20008000000 */
[----:B------:R-:W-:Y:S01]  /*1690*/  CCTL.IVALL ;  /* 0x00000000ff00798f */ /* 0x000fe20002000000 */
[----:B------:R-:W-:Y:S05]  /*16a0*/  BRA `(.L_x_21) ;  /* 0x0000000000047947 */ /* 0x000fea0003800000 */
.L_x_20:
[----:B------:R-:W-:Y:S06]  /*16b0*/  BAR.SYNC.DEFER_BLOCKING 0x0 ;  /* 0x0000000000007b1d */ /* 0x000fec0000010000 */
.L_x_21:
[----:B------:R-:W-:Y:S05]  /*16c0*/  BRA.U UP1, `(.L_x_22) ;  /* 0x00000015010c7547 */ /* 0x000fea000b800000 */
[----:B------:R-:W1:Y:S01]  /*16d0*/  LDCU UR15, c[0x0][0x38c] ;  /* 0x00007180ff0f77ac */ /* 0x000e620008000800 */
[----:B------:R-:W2:Y:S01]  /*16e0*/  LDC R8, c[0x0][0x370] ;  /* 0x0000dc00ff087b82 */ /* 0x000ea20000000800 */
[----:B------:R-:W-:Y:S01]  /*16f0*/  PLOP3.LUT P1, PT, PT, PT, UP4, 0x80, 0x8 ;  /* 0x000000000008781c */ /* 0x000fe20003f2f048 */
[----:B------:R-:W-:Y:S01]  /*1700*/  IMAD.MOV.U32 R15, RZ, RZ, 0x1 ;  /* 0x00000001ff0f7424 */ /* 0x000fe200078e00ff */
[----:B------:R-:W-:Y:S01]  /*1710*/  ISETP.EQ.OR P4, PT, R9, RZ, P6 ;  /* 0x000000ff0900720c */ /* 0x000fe20003782670 */
[----:B------:R-:W-:Y:S01]  /*1720*/  IMAD.MOV.U32 R14, RZ, RZ, RZ ;  /* 0x000000ffff0e7224 */ /* 0x000fe200078e00ff */
[----:B------:R-:W-:Y:S02]  /*1730*/  PLOP3.LUT P1, PT, P1, PT, PT, 0x8, 0x80 ;  /* 0x000000000080781c */ /* 0x000fe40000f2e170 */
[----:B------:R-:W-:Y:S01]  /*1740*/  CS2R R12, SRZ ;  /* 0x00000000000c7805 */ /* 0x000fe2000001ff00 */
[----:B------:R-:W-:Y:S01]  /*1750*/  IMAD.MOV.U32 R11, RZ, RZ, 0x1 ;  /* 0x00000001ff0b7424 */ /* 0x000fe200078e00ff */
[----:B------:R-:W3:Y:S01]  /*1760*/  LDC R0, c[0x0][0x374] ;  /* 0x0000dd00ff007b82 */ /* 0x000ee20000000800 */
[----:B------:R-:W4:Y:S01]  /*1770*/  LDCU.64 UR30, c[0x0][0x348] ;  /* 0x00006900ff1e77ac */ /* 0x000f220008000a00 */
[----:B------:R-:W-:Y:S01]  /*1780*/  UMOV UR13, URZ ;  /* 0x000000ff000d7c82 */ /* 0x000fe20008000000 */
[----:B-1----:R-:W-:-:S04]  /*1790*/  UIADD3 UR6, UPT, UPT, UR15, 0x3f, URZ ;  /* 0x0000003f0f067890 */ /* 0x002fc8000fffe0ff */
[----:B------:R-:W-:-:S04]  /*17a0*/  USHF.R.S32.HI UR22, URZ, 0x1f, UR6 ;  /* 0x0000001fff167899 */ /* 0x000fc80008011406 */
[----:B------:R-:W-:Y:S02]  /*17b0*/  ULEA.HI UR22, UR22, UR6, URZ, 0x6 ;  /* 0x0000000616167291 */ /* 0x000fe4000f8f30ff */
[----:B------:R-:W-:Y:S02]  /*17c0*/  UIADD3 UR6, UPT, UPT, UR15, -0x1, URZ ;  /* 0xffffffff0f067890 */ /* 0x000fe4000fffe0ff */
[----:B------:R-:W-:Y:S02]  /*17d0*/  USHF.R.S32.HI UR22, URZ, 0x6, UR22 ;  /* 0x00000006ff167899 */ /* 0x000fe40008011416 */
[----:B------:R-:W-:Y:S02]  /*17e0*/  UISETP.GE.U32.AND UP1, UPT, UR6, -0x7f, UPT ;  /* 0xffffff810600788c */ /* 0x000fe4000bf26070 */
[----:B------:R-:W-:Y:S02]  /*17f0*/  UISETP.LT.U32.AND UP0, UPT, UR22, 0x6, UPT ;  /* 0x000000061600788c */ /* 0x000fe4000bf01070 */
[----:B------:R-:W-:-:S02]  /*1800*/  UIADD3 UR15, UPT, UPT, UR15, 0x7e, URZ ;  /* 0x0000007e0f0f7890 */ /* 0x000fc4000fffe0ff */
[----:B------:R-:W-:Y:S02]  /*1810*/  USEL UR21, UR22, 0x6, UP0 ;  /* 0x0000000616157887 */ /* 0x000fe40008000000 */
[----:B------:R-:W-:Y:S02]  /*1820*/  UISETP.NE.AND UP0, UPT, UR5, URZ, UPT ;  /* 0x000000ff0500728c */ /* 0x000fe4000bf05270 */
[----:B------:R-:W-:Y:S02]  /*1830*/  UIADD3 UR6, UPT, UPT, UR21, -0x1, URZ ;  /* 0xffffffff15067890 */ /* 0x000fe4000fffe0ff */
[----:B------:R-:W-:Y:S02]  /*1840*/  @UP1 UIADD3 UR6, UPT, UPT, UR21, URZ, URZ ;  /* 0x000000ff15061290 */ /* 0x000fe4000fffe0ff */
[----:B------:R-:W-:Y:S02]  /*1850*/  USEL UR7, UR7, 0x2, UP0 ;  /* 0x0000000207077887 */ /* 0x000fe40008000000 */
[----:B------:R-:W-:-:S02]  /*1860*/  UIADD3 UR14, UPT, UPT, UR22, -UR21, URZ ;  /* 0x80000015160e7290 */ /* 0x000fc4000fffe0ff */
[----:B--2-4-:R-:W-:-:S12]  /*1870*/  UIADD3 UR6, UPT, UPT, UR6, 0x1, URZ ;  /* 0x0000000106067890 */ /* 0x014fd8000fffe0ff */
.L_x_42:
[----:B------:R-:W-:Y:S01]  /*1880*/  UISETP.NE.AND UP0, UPT, UR37, URZ, UPT ;  /* 0x000000ff2500728c */ /* 0x000fe2000bf05270 */
[----:B------:R-:W1:Y:S08]  /*1890*/  S2UR UR37, SR_CgaCtaId ;  /* 0x00000000002579c3 */ /* 0x000e700000008800 */
[----:B------:R-:W-:Y:S05]  /*18a0*/  BRA.U UP0, `(.L_x_23) ;  /* 0x0000000100347547 */ /* 0x000fea000b800000 */
[----:B------:R-:W2:Y:S01]  /*18b0*/  S2R R2, SR_CgaCtaId ;  /* 0x0000000000027919 */ /* 0x000ea20000008800 */
[----:B------:R-:W-:-:S04]  /*18c0*/  MOV R3, 0x400 ;  /* 0x0000040000037802 */ /* 0x000fc80000000f00 */
[----:B--2---:R-:W-:Y:S02]  /*18d0*/  LEA R2, R2, R3, 0x18 ;  /* 0x0000000302027211 */ /* 0x004fe400078ec0ff */
[----:B------:R-:W-:-:S03]  /*18e0*/  SHF.L.U32 R3, R11, 0x1f, RZ ;  /* 0x0000001f0b037819 */ /* 0x000fc600000006ff */
[----:B------:R-:W-:-:S04]  /*18f0*/  IMAD R2, R12, 0x8, R2 ;  /* 0x000000080c027824 */ /* 0x000fc800078e0202 */
[----:B------:R-:W2:Y:S02]  /*1900*/  SYNCS.PHASECHK.TRANS64.TRYWAIT P0, [R2+URZ+0x120], R3 ;  /* 0x00012003020075a7 */ /* 0x000ea400080011ff */
[----:B--2---:R-:W-:Y:S05]  /*1910*/  @!P0 BRA `(.L_x_24) ;  /* 0x0000007800588947 */ /* 0x004fea0003800000 */
.L_x_140:
[----:B------:R-:W-:Y:S01]  /*1920*/  VIADD R12, R12, 0x1 ;  /* 0x000000010c0c7836 */ /* 0x000fe20000000000 */
[----:B------:R2:W-:Y:S04]  /*1930*/  SYNCS.ARRIVE.TRANS64.A1T0 RZ, [R2+URZ+0x110], RZ ;  /* 0x000110ff02ff79a7 */ /* 0x0005e800081000ff */
[----:B------:R-:W-:-:S04]  /*1940*/  ISETP.NE.AND P0, PT, R12, 0x2, PT ;  /* 0x000000020c00780c */ /* 0x000fc80003f05270 */
[----:B------:R-:W-:Y:S02]  /*1950*/  SEL R12, R12, RZ, P0 ;  /* 0x000000ff0c0c7207 */ /* 0x000fe40000000000 */
[----:B--2---:R-:W-:-:S04]  /*1960*/  SEL R2, RZ, 0x1, P0 ;  /* 0x00000001ff027807 */ /* 0x004fc80000000000 */
[----:B------:R-:W-:-:S07]  /*1970*/  LOP3.LUT R11, R11, R2, RZ, 0x3c, !PT ;  /* 0x000000020b0b7212 */ /* 0x000fce00078e3cff */
.L_x_23:
[----:B------:R-:W-:Y:S01]  /*1980*/  UMOV UR5, 0x400 ;  /* 0x0000040000057882 */ /* 0x000fe20000000000 */
[----:B------:R-:W-:Y:S01]  /*1990*/  SHF.L.U32 R2, R15, 0x1f, RZ ;  /* 0x0000001f0f027819 */ /* 0x000fe200000006ff */
[----:B-1----:R-:W-:Y:S01]  /*19a0*/  ULEA UR5, UR37, UR5, 0x18 ;  /* 0x0000000525057291 */ /* 0x002fe2000f8ec0ff */
[----:B------:R-:W-:Y:S01]  /*19b0*/  R2UR UR34, R21 ;  /* 0x00000000152272ca */ /* 0x000fe200000e0000 */
[----:B------:R-:W-:Y:S01]  /*19c0*/  UISETP.GE.U32.AND UP0, UPT, UR15, 0x7f, UPT ;  /* 0x0000007f0f00788c */ /* 0x000fe2000bf06070 */
[----:B------:R-:W-:Y:S01]  /*19d0*/  R2UR UR11, R20 ;  /* 0x00000000140b72ca */ /* 0x000fe200000e0000 */
[----:B------:R-:W-:Y:S01]  /*19e0*/  ULEA UR8, UR13, UR5, 0x3 ;  /* 0x000000050d087291 */ /* 0x000fe2000f8e18ff */
[----:B------:R-:W-:-:S08]  /*19f0*/  UMOV UR23, URZ ;  /* 0x000000ff00177c82 */ /* 0x000fd00008000000 */
[----:B------:R1:W2:Y:S01]  /*1a00*/  SYNCS.PHASECHK.TRANS64.TRYWAIT P0, [UR8+0x30], R2 ;  /* 0x00003002ff0075a7 */ /* 0x0002a20008001108 */
[----:B------:R-:W-:Y:S02]  /*1a10*/  USHF.L.U32 UR34, UR34, 0x7, URZ ;  /* 0x0000000722227899 */ /* 0x000fe400080006ff */
[----:B------:R-:W-:Y:S01]  /*1a20*/  USHF.L.U32 UR11, UR11, 0x7, URZ ;  /* 0x000000070b0b7899 */ /* 0x000fe200080006ff */
[----:B------:R-:W-:Y:S11]  /*1a30*/  BRA.U !UP0, `(.L_x_25) ;  /* 0x0000000108d87547 */ /* 0x000ff6000b800000 */
[----:B------:R-:W-:Y:S01]  /*1a40*/  UIADD3 UR18, UPT, UPT, UR34, 0x40, URZ ;  /* 0x0000004022127890 */ /* 0x000fe2000fffe0ff */
[----:B------:R-:W-:Y:S01]  /*1a50*/  UMOV UR24, URZ ;  /* 0x000000ff00187c82 */ /* 0x000fe20008000000 */
[----:B------:R-:W-:-:S10]  /*1a60*/  UMOV UR40, UR13 ;  /* 0x0000000d00287c82 */ /* 0x000fd40008000000 */
.L_x_31:
[----:B------:R-:W-:Y:S01]  /*1a70*/  ULEA UR33, UR40, UR5, 0x3 ;  /* 0x0000000528217291 */ /* 0x000fe2000f8e18ff */
[----:B--2---:R-:W-:Y:S01]  /*1a80*/  @!P6 MOV R3, 0x8000 ;  /* 0x000080000003e802 */ /* 0x004fe20000000f00 */
[----:B-12---:R-:W-:Y:S10]  /*1a90*/  @P0 BRA `(.L_x_26) ;  /* 0x00000000000c0947 */ /* 0x006ff40003800000 */
[----:B------:R-:W-:-:S04]  /*1aa0*/  SHF.L.U32 R4, R15, 0x1f, RZ ;  /* 0x0000001f0f047819 */ /* 0x000fc800000006ff */
[----:B------:R-:W2:Y:S02]  /*1ab0*/  SYNCS.PHASECHK.TRANS64.TRYWAIT P0, [UR33+0x30], R4 ;  /* 0x00003004ff0075a7 */ /* 0x000ea40008001121 */
[----:B--2---:R-:W-:Y:S05]  /*1ac0*/  @!P0 BRA `(.L_x_27) ;  /* 0x0000007800008947 */ /* 0x004fea0003800000 */
.L_x_26:
[----:B------:R2:W-:Y:S01]  /*1ad0*/  @!P6 SYNCS.ARRIVE.TRANS64 RZ, [UR33], R3 ;  /* 0x00000003ffffe9a7 */ /* 0x0005e20008000021 */
[----:B------:R-:W-:-:S04]  /*1ae0*/  ULOP3.LUT UR8, UR7, 0x2, URZ, 0xfc, !UPT ;  /* 0x0000000207087892 */ /* 0x000fc8000f8efcff */
[----:B------:R-:W-:-:S09]  /*1af0*/  UISETP.NE.AND UP0, UPT, UR8, 0x2, UPT ;  /* 0x000000020800788c */ /* 0x000fd2000bf05270 */
[----:B------:R-:W-:Y:S05]  /*1b00*/  BRA.U UP0, `(.L_x_28) ;  /* 0x0000000100047547 */ /* 0x000fea000b800000 */
[----:B------:R-:W-:Y:S05]  /*1b10*/  BPT.TRAP 0x1 ;  /* 0x000000040000795c */ /* 0x000fea0000300000 */
.L_x_28:
[----:B------:R-:W-:Y:S04]  /*1b20*/  BSSY.RECONVERGENT B0, `(.L_x_29) ;  /* 0x0000003000007945 */ /* 0x000fe80003800200 */
[----:B------:R-:W-:Y:S05]  /*1b30*/  @P4 BRA `(.L_x_30) ;  /* 0x0000000000044947 */ /* 0x000fea0003800000 */
[----:B------:R-:W-:Y:S05]  /*1b40*/  BPT.TRAP 0x1 ;  /* 0x000000040000795c */ /* 0x000fea0000300000 */
.L_x_30:
[----:B------:R-:W-:Y:S05]  /*1b50*/  BSYNC.RECONVERGENT B0 ;  /* 0x0000000000007941 */ /* 0x000fea0003800200 */
.L_x_29:
[----:B------:R-:W-:Y:S02]  /*1b60*/  UIADD3 UR13, UPT, UPT, UR40, 0x1, URZ ;  /* 0x00000001280d7890 */ /* 0x000fe4000fffe0ff */
[----:B------:R-:W-:Y:S02]  /*1b70*/  UIADD3 UR38, UP1, UPT, UR30, 0x80, URZ ;  /* 0x000000801e267890 */ /* 0x000fe4000ff3e0ff */
[----:B------:R-:W-:Y:S02]  /*1b80*/  UISETP.NE.AND UP0, UPT, UR13, 0x6, UPT ;  /* 0x000000060d00788c */ /* 0x000fe4000bf05270 */
[----:B------:R-:W-:Y:S02]  /*1b90*/  USHF.L.U32 UR10, UR24, 0x6, URZ ;  /* 0x00000006180a7899 */ /* 0x000fe400080006ff */
[----:B------:R-:W-:Y:S02]  /*1ba0*/  USEL UR9, URZ, 0x1, UP0 ;  /* 0x00000001ff097887 */ /* 0x000fe40008000000 */
[----:B------:R-:W-:-:S02]  /*1bb0*/  USEL UR13, UR13, URZ, UP0 ;  /* 0x000000ff0d0d7287 */ /* 0x000fc40008000000 */
[----:B------:R-:W-:Y:S02]  /*1bc0*/  UIADD3 UR28, UP0, UPT, UR30, 0x180, URZ ;  /* 0x000001801e1c7890 */ /* 0x000fe4000ff1e0ff */
[----:B------:R-:W-:Y:S01]  /*1bd0*/  ULEA UR8, UR13, UR5, 0x3 ;  /* 0x000000050d087291 */ /* 0x000fe2000f8e18ff */
[----:B------:R-:W-:Y:S01]  /*1be0*/  LOP3.LUT R15, R15, UR9, RZ, 0x3c, !PT ;  /* 0x000000090f0f7c12 */ /* 0x000fe2000f8e3cff */
[----:B------:R-:W-:Y:S02]  /*1bf0*/  UIADD3.X UR39, UPT, UPT, URZ, UR31, URZ, UP1, !UPT ;  /* 0x0000001fff277290 */ /* 0x000fe40008ffe4ff */
[----:B------:R-:W-:Y:S01]  /*1c00*/  ULEA.HI UR35, UR4, UR10, URZ, 0x1a ;  /* 0x0000000a04237291 */ /* 0x000fe2000f8fd0ff */
[----:B-1----:R-:W-:Y:S01]  /*1c10*/  SHF.L.U32 R2, R15, 0x1f, RZ ;  /* 0x0000001f0f027819 */ /* 0x002fe200000006ff */
[----:B------:R-:W-:Y:S01]  /*1c20*/  UIADD3.X UR29, UPT, UPT, URZ, UR31, URZ, UP0, !UPT ;  /* 0x0000001fff1d7290 */ /* 0x000fe200087fe4ff */
[----:B------:R-:W-:Y:S02]  /*1c30*/  UMOV UR25, 0xff0000 ;  /* 0x00ff000000197882 */ /* 0x000fe40000000000 */
[----:B------:R4:W1:Y:S01]  /*1c40*/  SYNCS.PHASECHK.TRANS64.TRYWAIT P0, [UR8+0x30], R2 ;  /* 0x00003002ff0075a7 */ /* 0x0008620008001108 */
[----:B------:R-:W-:Y:S01]  /*1c50*/  USHF.L.U32 UR8, UR40, 0xe, URZ ;  /* 0x0000000e28087899 */ /* 0x000fe200080006ff */
[----:B------:R-:W-:Y:S01]  /*1c60*/  UMOV UR26, 0x0 ;  /* 0x00000000001a7882 */ /* 0x000fe20000000000 */
[----:B------:R-:W-:-:S02]  /*1c70*/  UMOV UR27, 0x10000000 ;  /* 0x10000000001b7882 */ /* 0x000fc40000000000 */
[----:B------:R-:W-:Y:S02]  /*1c80*/  ULEA UR16, UR4, UR8, 0x1 ;  /* 0x0000000804107291 */ /* 0x000fe4000f8e08ff */
[----:B------:R-:W-:Y:S02]  /*1c90*/  UIADD3 UR8, UPT, UPT, UR5, 0x20400, UR8 ;  /* 0x0002040005087890 */ /* 0x000fe4000fffe008 */
[----:B------:R-:W-:Y:S01]  /*1ca0*/  UIADD3 UR16, UPT, UPT, UR5, UR16, URZ ;  /* 0x0000001005107290 */ /* 0x000fe2000fffe0ff */
[----:B------:R-:W-:Y:S01]  /*1cb0*/  UMOV UR17, UR33 ;  /* 0x0000002100117c82 */ /* 0x000fe20008000000 */
[----:B------:R-:W-:Y:S02]  /*1cc0*/  UMOV UR20, UR36 ;  /* 0x0000002400147c82 */ /* 0x000fe40008000000 */
[----:B------:R-:W-:Y:S02]  /*1cd0*/  UIADD3 UR32, UPT, UPT, UR16, 0x8400, URZ ;  /* 0x0000840010207890 */ /* 0x000fe4000fffe0ff */
[----:B------:R-:W-:Y:S01]  /*1ce0*/  UIADD3 UR16, UPT, UPT, UR16, 0xa400, URZ ;  /* 0x0000a40010107890 */ /* 0x000fe2000fffe0ff */
[----:B------:R-:W-:Y:S01]  /*1cf0*/  UMOV UR19, UR35 ;  /* 0x0000002300137c82 */ /* 0x000fe20008000000 */
[----:B------:R-:W-:Y:S01]  /*1d00*/  UMOV UR12, UR36 ;  /* 0x00000024000c7c82 */ /* 0x000fe20008000000 */
[----:B------:R-:W-:Y:S01]  /*1d10*/  UMOV UR9, UR33 ;  /* 0x0000002100097c82 */ /* 0x000fe20008000000 */
[----:B------:R-:W-:-:S03]  /*1d20*/  UIADD3 UR24, UPT, UPT, UR24, 0x1, URZ ;  /* 0x0000000118187890 */ /* 0x000fc6000fffe0ff */
[----:B------:R4:W-:Y:S01]  /*1d30*/  UTMALDG.3D.MULTICAST [UR32], [UR38], UR25, desc[UR26] ;  /* 0x00001a20260073b4 */ /* 0x0009e20008011819 */
[----:B------:R-:W-:Y:S01]  /*1d40*/  UMOV UR23, UR6 ;  /* 0x0000000600177c82 */ /* 0x000fe20008000000 */
[----:B------:R-:W-:Y:S01]  /*1d50*/  UISETP.NE.AND UP0, UPT, UR24, UR6, UPT ;  /* 0x000000061800728c */ /* 0x000fe2000bf05270 */
[----:B------:R-:W-:Y:S01]  /*1d60*/  UMOV UR40, UR13 ;  /* 0x0000000d00287c82 */ /* 0x000fe20008000000 */
[----:B------:R4:W-:Y:S01]  /*1d70*/  UTMALDG.3D.MULTICAST [UR16], [UR38], UR25, desc[UR26] ;  /* 0x00001a10260073b4 */ /* 0x0009e20008011819 */
[----:B------:R4:W-:Y:S06]  /*1d80*/  UTMALDG.3D [UR8], [UR28], desc[UR26] ;  /* 0x00001a081c0075b4 */ /* 0x0009ec0008011000 */
[----:B----4-:R-:W-:Y:S05]  /*1d90*/  BRA.U UP0, `(.L_x_31) ;  /* 0xfffffffd00347547 */ /* 0x010fea000b83ffff */
.L_x_25:
[----:B------:R-:W-:Y:S01]  /*1da0*/  ULEA UR8, UR13, UR5, 0x3 ;  /* 0x000000050d087291 */ /* 0x000fe2000f8e18ff */
[----:B-1----:R-:W-:Y:S01]  /*1db0*/  SHF.L.U32 R2, R15, 0x1f, RZ ;  /* 0x0000001f0f027819 */ /* 0x002fe200000006ff */
[----:B------:R-:W-:Y:S01]  /*1dc0*/  @!P1 SYNCS.ARRIVE.TRANS64.A1T0 RZ, [UR5+0xa8], RZ ;  /* 0x0000a8ffffff99a7 */ /* 0x000fe20008100005 */
[----:B------:R-:W-:-:S06]  /*1dd0*/  UISETP.GT.AND UP0, UPT, UR22, UR21, UPT ;  /* 0x000000151600728c */ /* 0x000fcc000bf04270 */
[----:B--2---:R1:W2:Y:S03]  /*1de0*/  SYNCS.PHASECHK.TRANS64.TRYWAIT P0, [UR8+0x30], R2 ;  /* 0x00003002ff0075a7 */ /* 0x0042a60008001108 */
[----:B------:R-:W-:Y:S05]  /*1df0*/  BRA.U !UP0, `(.L_x_32) ;  /* 0x0000000108dc7547 */ /* 0x000fea000b800000 */
[----:B------:R-:W-:Y:S02]  /*1e00*/  UIADD3 UR32, UPT, UPT, UR14, UR23, URZ ;  /* 0x000000170e207290 */ /* 0x000fe4000fffe0ff */
[----:B------:R-:W-:Y:S01]  /*1e10*/  UIADD3 UR18, UPT, UPT, UR34, 0x40, URZ ;  /* 0x0000004022127890 */ /* 0x000fe2000fffe0ff */
[----:B------:R-:W-:-:S11]  /*1e20*/  UMOV UR33, UR13 ;  /* 0x0000000d00217c82 */ /* 0x000fd60008000000 */
.L_x_38:
[----:B------:R-:W-:Y:S01]  /*1e30*/  ULEA UR25, UR33, UR5, 0x3 ;  /* 0x0000000521197291 */ /* 0x000fe2000f8e18ff */
[----:B--2---:R-:W-:Y:S01]  /*1e40*/  @!P6 MOV R3, 0x8000 ;  /* 0x000080000003e802 */ /* 0x004fe20000000f00 */
[----:B-12---:R-:W-:Y:S10]  /*1e50*/  @P0 BRA `(.L_x_33) ;  /* 0x00000000000c0947 */ /* 0x006ff40003800000 */
[----:B------:R-:W-:-:S04]  /*1e60*/  SHF.L.U32 R4, R15, 0x1f, RZ ;  /* 0x0000001f0f047819 */ /* 0x000fc800000006ff */
[----:B------:R-:W2:Y:S02]  /*1e70*/  SYNCS.PHASECHK.TRANS64.TRYWAIT P0, [UR25+0x30], R4 ;  /* 0x00003004ff0075a7 */ /* 0x000ea40008001119 */
[----:B--2---:R-:W-:Y:S05]  /*1e80*/  @!P0 BRA `(.L_x_34) ;  /* 0x0000007400288947 */ /* 0x004fea0003800000 */
.L_x_33:
[----:B------:R2:W-:Y:S01]  /*1e90*/  @!P6 SYNCS.ARRIVE.TRANS64 RZ, [UR25], R3 ;  /* 0x00000003ffffe9a7 */ /* 0x0005e20008000019 */
[----:B------:R-:W-:-:S04]  /*1ea0*/  ULOP3.LUT UR8, UR7, 0x2, URZ, 0xfc, !UPT ;  /* 0x0000000207087892 */ /* 0x000fc8000f8efcff */
[----:B------:R-:W-:-:S09]  /*1eb0*/  UISETP.NE.AND UP0, UPT, UR8, 0x2, UPT ;  /* 0x000000020800788c */ /* 0x000fd2000bf05270 */
[----:B------:R-:W-:Y:S05]  /*1ec0*/  BRA.U UP0, `(.L_x_35) ;  /* 0x0000000100047547 */ /* 0x000fea000b800000 */
[----:B------:R-:W-:Y:S05]  /*1ed0*/  BPT.TRAP 0x1 ;  /* 0x000000040000795c */ /* 0x000fea0000300000 */
.L_x_35:
[----:B------:R-:W-:Y:S04]  /*1ee0*/  BSSY.RECONVERGENT B0, `(.L_x_36) ;  /* 0x0000003000007945 */ /* 0x000fe80003800200 */
[----:B------:R-:W-:Y:S05]  /*1ef0*/  @P4 BRA `(.L_x_37) ;  /* 0x0000000000044947 */ /* 0x000fea0003800000 */
[----:B------:R-:W-:Y:S05]  /*1f00*/  BPT.TRAP 0x1 ;  /* 0x000000040000795c */ /* 0x000fea0000300000 */
.L_x_37:
[----:B------:R-:W-:Y:S05]  /*1f10*/  BSYNC.RECONVERGENT B0 ;  /* 0x0000000000007941 */ /* 0x000fea0003800200 */
.L_x_36:
        /* <DEDUP_REMOVED lines=28> */
[----:B------:R-:W-:Y:S01]  /*20e0*/  UMOV UR12, UR36 ;  /* 0x00000024000c7c82 */ /* 0x000fe20008000000 */
[----:B------:R-:W-:-:S02]  /*20f0*/  UMOV UR9, UR25 ;  /* 0x0000001900097c82 */ /* 0x000fc40008000000 */
[----:B------:R4:W-:Y:S01]  /*2100*/  UTMALDG.3D.MULTICAST [UR24], [UR42], UR29, desc[UR38] ;  /* 0x000026182a0073b4 */ /* 0x0009e2000801181d */
[----:B------:R-:W-:Y:S01]  /*2110*/  UIADD3 UR23, UPT, UPT, UR23, 0x1, URZ ;  /* 0x0000000117177890 */ /* 0x000fe2000fffe0ff */
[----:B------:R-:W-:-:S03]  /*2120*/  UMOV UR33, UR13 ;  /* 0x0000000d00217c82 */ /* 0x000fc60008000000 */
[----:B------:R-:W-:Y:S01]  /*2130*/  UISETP.NE.AND UP0, UPT, UR23, UR32, UPT ;  /* 0x000000201700728c */ /* 0x000fe2000bf05270 */
[----:B------:R4:W-:Y:S01]  /*2140*/  UTMALDG.3D.MULTICAST [UR16], [UR42], UR29, desc[UR38] ;  /* 0x000026102a0073b4 */ /* 0x0009e2000801181d */
[----:B------:R4:W-:Y:S07]  /*2150*/  UTMALDG.3D [UR8], [UR40], desc[UR38] ;  /* 0x00002608280075b4 */ /* 0x0009ee0008011000 */
[----:B----4-:R-:W-:Y:S05]  /*2160*/  BRA.U UP0, `(.L_x_38) ;  /* 0xfffffffd00307547 */ /* 0x010fea000b83ffff */
.L_x_32:
[C---:B-1----:R-:W-:Y:S01]  /*2170*/  LEA R2, R14.reuse, UR5, 0x3 ;  /* 0x000000050e027c11 */ /* 0x042fe2000f8e18ff */
[----:B------:R-:W-:Y:S01]  /*2180*/  NOP ;  /* 0x0000000000007918 */ /* 0x000fe20000000000 */
[----:B--2---:R-:W-:Y:S02]  /*2190*/  SHF.L.U32 R3, R13, 0x1f, RZ ;  /* 0x0000001f0d037819 */ /* 0x004fe400000006ff */
[----:B------:R-:W-:Y:S02]  /*21a0*/  LEA R4, R14, UR5, 0x4 ;  /* 0x000000050e047c11 */ /* 0x000fe4000f8e20ff */
[----:B------:R-:W1:Y:S02]  /*21b0*/  SYNCS.PHASECHK.TRANS64.TRYWAIT P0, [R2+URZ+0xb0], R3 ;  /* 0x0000b003020075a7 */ /* 0x000e6400080011ff */
[----:B-1----:R-:W-:Y:S05]  /*21c0*/  @!P0 BRA `(.L_x_39) ;  /* 0x0000007000708947 */ /* 0x002fea0003800000 */
.L_x_143:
[----:B------:R-:W2:Y:S01]  /*21d0*/  LDS.128 R4, [R4+0x140] ;  /* 0x0001400004047984 */ /* 0x000ea20000000c00 */
[----:B------:R-:W-:Y:S01]  /*21e0*/  ISETP.GE.AND P0, PT, R40, 0x1, PT ;  /* 0x000000012800780c */ /* 0x000fe20003f06270 */
[----:B-1----:R-:W-:Y:S01]  /*21f0*/  VIADD R2, R2, 0xc0 ;  /* 0x000000c002027836 */ /* 0x002fe20000000000 */
[----:B------:R-:W-:Y:S01]  /*2200*/  @!PT LDS RZ, [RZ] ;  /* 0x00000000fffff984 */ /* 0x000fe20000000800 */
[----:B------:R-:W-:Y:S01]  /*2210*/  @!PT LDS RZ, [RZ] ;  /* 0x00000000fffff984 */ /* 0x000fe20000000800 */
[----:B------:R-:W-:Y:S01]  /*2220*/  @!PT LDS RZ, [RZ] ;  /* 0x00000000fffff984 */ /* 0x000fe20000000800 */
[----:B------:R-:W-:Y:S01]  /*2230*/  @!PT LDS RZ, [RZ] ;  /* 0x00000000fffff984 */ /* 0x000fe20000000800 */
[----:B------:R1:W-:Y:S06]  /*2240*/  MEMBAR.ALL.CTA ;  /* 0x0000000000007992 */ /* 0x0003ec0000008000 */
[----:B-1----:R-:W1:Y:S01]  /*2250*/  FENCE.VIEW.ASYNC.S ;  /* 0x00000000000073c6 */ /* 0x002e620000000000 */
[----:B------:R-:W-:-:S04]  /*2260*/  PRMT R2, RZ, 0x654, R2 ;  /* 0x00000654ff027816 */ /* 0x000fc80000000002 */
[----:B-1----:R1:W-:Y:S01]  /*2270*/  SYNCS.ARRIVE.TRANS64.RED.A1T0 RZ, [R2+URZ], RZ ;  /* 0x000000ff02ff79a7 */ /* 0x0023e200081004ff */
[----:B--2---:R-:W-:-:S13]  /*2280*/  LOP3.LUT P2, RZ, R6, 0x1, RZ, 0xc0, !PT ;  /* 0x0000000106ff7812 */ /* 0x004fda000784c0ff */
[----:B------:R-:W-:Y:S01]  /*2290*/  @P2 SHF.R.U32.HI R3, RZ, 0x10, R5 ;  /* 0x00000010ff032819 */ /* 0x000fe20000011605 */
[----:B------:R-:W-:Y:S01]  /*22a0*/  VOTEU.ANY UP0, P2 ;  /* 0x0000000000ff7886 */ /* 0x000fe20001000100 */
[----:B------:R-:W-:Y:S02]  /*22b0*/  @P2 MOV R10, R4 ;  /* 0x00000004000a2202 */ /* 0x000fe40000000f00 */
[----:B------:R-:W-:Y:S02]  /*22c0*/  @P2 R2UR.BROADCAST UR8, R3 ;  /* 0x00000000030822ca */ /* 0x000fe400008e0000 */
[----:B------:R-:W-:-:S11]  /*22d0*/  @P2 LOP3.LUT R9, R5, 0xffff, RZ, 0xc0, !PT ;  /* 0x0000ffff05092812 */ /* 0x000fd600078ec0ff */
[----:B------:R-:W-:Y:S01]  /*22e0*/  @UP0 UMOV UR36, UR8 ;  /* 0x0000000800240c82 */ /* 0x000fe20008000000 */
[----:B-1----:R-:W-:Y:S05]  /*22f0*/  @!P0 BRA `(.L_x_40) ;  /* 0x0000000000b88947 */ /* 0x002fea0003800000 */
[----:B------:R-:W3:Y:S01]  /*2300*/  LDC.64 R4, c[0x0][0xb18] ;  /* 0x0002c600ff047b82 */ /* 0x000ee20000000a00 */
[----:B------:R-:W-:-:S07]  /*2310*/  ISETP.NE.AND P3, PT, R40, 0x1, PT ;  /* 0x000000012800780c */ /* 0x000fce0003f65270 */
[----:B------:R-:W1:Y:S08]  /*2320*/  LDC.64 R6, c[0x0][0xb10] ;  /* 0x0002c400ff067b82 */ /* 0x000e700000000a00 */
[----:B------:R-:W2:Y:S08]  /*2330*/  LDC R16, c[0x0][0xb20] ;  /* 0x0002c800ff107b82 */ /* 0x000eb00000000800 */
[----:B------:R-:W4:Y:S01]  /*2340*/  LDC R17, c[0x0][0xb0c] ;  /* 0x0002c300ff117b82 */ /* 0x000f220000000800 */
[----:B---3--:R-:W-:Y:S01]  /*2350*/  IMAD.HI.U32 R19, R0, R5, RZ ;  /* 0x0000000500137227 */ /* 0x008fe200078e00ff */
[----:B------:R-:W-:-:S03]  /*2360*/  ISETP.NE.AND P0, PT, R4, 0x1, PT ;  /* 0x000000010400780c */ /* 0x000fc60003f05270 */
[----:B------:R-:W-:-:S03]  /*2370*/  IMAD.HI.U32 R5, R9, R5, RZ ;  /* 0x0000000509057227 */ /* 0x000fc600078e00ff */
[----:B------:R-:W3:Y:S01]  /*2380*/  LDC.64 R2, c[0x0][0xb28] ;  /* 0x0002ca00ff027b82 */ /* 0x000ee20000000a00 */
[----:B-1----:R-:W-:-:S04]  /*2390*/  IMAD.HI.U32 R20, R8, R6, RZ ;  /* 0x0000000608147227 */ /* 0x002fc800078e00ff */
[----:B------:R-:W-:Y:S01]  /*23a0*/  IMAD.HI.U32 R21, R10, R6, RZ ;  /* 0x000000060a157227 */ /* 0x000fe200078e00ff */
[----:B------:R-:W-:Y:S02]  /*23b0*/  SHF.R.U32.HI R20, RZ, R7, R20 ;  /* 0x00000007ff147219 */ /* 0x000fe40000011614 */
[-C--:B--2---:R-:W-:Y:S02]  /*23c0*/  SHF.R.U32.HI R19, RZ, R16.reuse, R19 ;  /* 0x00000010ff137219 */ /* 0x084fe40000011613 */
[----:B------:R-:W-:Y:S02]  /*23d0*/  SHF.R.U32.HI R5, RZ, R16, R5 ;  /* 0x00000010ff057219 */ /* 0x000fe40000011605 */
[----:B------:R-:W-:Y:S02]  /*23e0*/  SEL R19, R0, R19, !P0 ;  /* 0x0000001300137207 */ /* 0x000fe40004000000 */
[----:B------:R-:W-:Y:S02]  /*23f0*/  SHF.R.U32.HI R21, RZ, R7, R21 ;  /* 0x00000007ff157219 */ /* 0x000fe40000011615 */
[----:B----4-:R-:W-:-:S02]  /*2400*/  ISETP.NE.AND P1, PT, R17, 0x1, PT ;  /* 0x000000011100780c */ /* 0x010fc40003f25270 */
[----:B------:R-:W-:Y:S02]  /*2410*/  SEL R5, R9, R5, !P0 ;  /* 0x0000000509057207 */ /* 0x000fe40004000000 */
[----:B------:R-:W-:Y:S02]  /*2420*/  SEL R20, R8, R20, !P1 ;  /* 0x0000001408147207 */ /* 0x000fe40004800000 */
[----:B------:R-:W-:Y:S01]  /*2430*/  SEL R21, R10, R21, !P1 ;  /* 0x000000150a157207 */ /* 0x000fe20004800000 */
[----:B---3--:R-:W-:-:S04]  /*2440*/  IMAD.HI.U32 R18, R19, R2, RZ ;  /* 0x0000000213127227 */ /* 0x008fc800078e00ff */
        /* <DEDUP_REMOVED lines=10> */
[----:B------:R-:W-:-:S04]  /*24f0*/  @!P0 IMAD.HI.U32 R7, R21, R2, RZ ;  /* 0x0000000215078227 */ /* 0x000fc800078e00ff */
[----:B------:R-:W-:Y:S01]  /*2500*/  IMAD.MOV R2, RZ, RZ, -R6 ;  /* 0x000000ffff027224 */ /* 0x000fe200078e0a06 */
[----:B------:R-:W-:Y:S02]  /*2510*/  @!P0 SHF.R.U32.HI R3, RZ, R3, R7 ;  /* 0x00000003ff038219 */ /* 0x000fe40000011607 */
[----:B------:R-:W-:Y:S01]  /*2520*/  IADD3 R7, PT, PT, -R5, RZ, RZ ;  /* 0x000000ff05077210 */ /* 0x000fe20007ffe1ff */
[----:B------:R-:W-:Y:S01]  /*2530*/  IMAD R2, R40, R2, R5 ;  /* 0x0000000228027224 */ /* 0x000fe200078e0205 */
        /* <DEDUP_REMOVED lines=10> */
.L_x_40:
[----:B------:R-:W1:Y:S02]  /*25e0*/  LDCU UR8, c[0x0][0xb30] ;  /* 0x00016600ff0877ac */ /* 0x000e640008000800 */
[----:B-1----:R-:W-:-:S09]  /*25f0*/  UISETP.NE.AND UP0, UPT, UR8, 0x1, UPT ;  /* 0x000000010800788c */ /* 0x002fd2000bf05270 */
[----:B------:R-:W-:Y:S05]  /*2600*/  BRA.U UP0, `(.L_x_41) ;  /* 0x0000000100407547 */ /* 0x000fea000b800000 */
[----:B------:R-:W1:Y:S08]  /*2610*/  LDC.64 R4, c[0x0][0xb10] ;  /* 0x0002c400ff047b82 */ /* 0x000e700000000a00 */
[----:B------:R-:W2:Y:S08]  /*2620*/  LDC.64 R2, c[0x0][0xb18] ;  /* 0x0002c600ff027b82 */ /* 0x000eb00000000a00 */
[----:B------:R-:W4:Y:S08]  /*2630*/  LDC R6, c[0x0][0xb20] ;  /* 0x0002c800ff067b82 */ /* 0x000f300000000800 */
[----:B------:R-:W3:Y:S01]  /*2640*/  LDC R7, c[0x0][0xb0c] ;  /* 0x0002c300ff077b82 */ /* 0x000ee20000000800 */
[----:B-1----:R-:W-:-:S05]  /*2650*/  IMAD.HI.U32 R4, R10, R4, RZ ;  /* 0x000000040a047227 */ /* 0x002fca00078e00ff */
[----:B------:R-:W-:Y:S01]  /*2660*/  SHF.R.U32.HI R4, RZ, R5, R4 ;  /* 0x00000005ff047219 */ /* 0x000fe20000011604 */
[----:B--2---:R-:W-:Y:S01]  /*2670*/  IMAD.HI.U32 R3, R9, R3, RZ ;  /* 0x0000000309037227 */ /* 0x004fe200078e00ff */
[----:B------:R-:W-:-:S04]  /*2680*/  ISETP.NE.AND P0, PT, R2, 0x1, PT ;  /* 0x000000010200780c */ /* 0x000fc80003f05270 */
[----:B----4-:R-:W-:-:S04]  /*2690*/  SHF.R.U32.HI R3, RZ, R6, R3 ;  /* 0x00000006ff037219 */ /* 0x010fc80000011603 */
[----:B------:R-:W-:Y:S02]  /*26a0*/  SEL R3, R9, R3, !P0 ;  /* 0x0000000309037207 */ /* 0x000fe40004000000 */
[----:B---3--:R-:W-:-:S04]  /*26b0*/  ISETP.NE.AND P1, PT, R7, 0x1, PT ;  /* 0x000000010700780c */ /* 0x008fc80003f25270 */
[----:B------:R-:W-:-:S05]  /*26c0*/  SEL R4, R10, R4, !P1 ;  /* 0x000000040a047207 */ /* 0x000fca0004800000 */
[----:B------:R-:W-:Y:S02]  /*26d0*/  IMAD.IADD R5, R3, 0x1, -R4 ;  /* 0x0000000103057824 */ /* 0x000fe400078e0a04 */
[----:B------:R-:W-:Y:S02]  /*26e0*/  IMAD.IADD R3, R4, 0x1, -R3 ;  /* 0x0000000104037824 */ /* 0x000fe400078e0a03 */
[----:B------:R-:W-:Y:S02]  /*26f0*/  IMAD R10, R5, R7, R10 ;  /* 0x00000007050a7224 */ /* 0x000fe400078e020a */
[----:B------:R-:W-:-:S07]  /*2700*/  IMAD R9, R3, R2, R9 ;  /* 0x0000000203097224 */ /* 0x000fce00078e0209 */
.L_x_41:
[----:B------:R-:W-:Y:S01]  /*2710*/  VIADD R14, R14, 0x1 ;  /* 0x000000010e0e7836 */ /* 0x000fe20000000000 */
[----:B------:R-:W-:Y:S01]  /*2720*/  PLOP3.LUT P1, PT, PT, PT, PT, 0x80, 0x8 ;  /* 0x000000000008781c */ /* 0x000fe20003f2f070 */
[----:B------:R-:W-:Y:S02]  /*2730*/  IMAD.IADD R21, R10, 0x1, R87 ;  /* 0x000000010a157824 */ /* 0x000fe400078e0257 */
[----:B------:R-:W-:Y:S01]  /*2740*/  IMAD.IADD R20, R9, 0x1, R86 ;  /* 0x0000000109147824 */ /* 0x000fe200078e0256 */
[----:B------:R-:W-:-:S04]  /*2750*/  ISETP.NE.AND P0, PT, R14, 0x2, PT ;  /* 0x000000020e00780c */ /* 0x000fc80003f05270 */
[----:B------:R-:W-:Y:S02]  /*2760*/  SEL R2, RZ, 0x1, P0 ;  /* 0x00000001ff027807 */ /* 0x000fe40000000000 */
[----:B------:R-:W-:Y:S02]  /*2770*/  SEL R14, R14, RZ, P0 ;  /* 0x000000ff0e0e7207 */ /* 0x000fe40000000000 */
[----:B------:R-:W-:Y:S01]  /*2780*/  LOP3.LUT R13, R13, R2, RZ, 0x3c, !PT ;  /* 0x000000020d0d7212 */ /* 0x000fe200078e3cff */
[----:B------:R-:W-:Y:S06]  /*2790*/  @P2 BRA `(.L_x_42) ;  /* 0xfffffff000382947 */ /* 0x000fec000383ffff */
[----:B------:R-:W-:Y:S01]  /*27a0*/  UIADD3 UR5, UPT, UPT, UR5, 0x30, URZ ;  /* 0x0000003005057890 */ /* 0x000fe2000fffe0ff */
[----:B------:R-:W-:-:S03]  /*27b0*/  SHF.L.U32 R2, R15, 0x1f, RZ ;  /* 0x0000001f0f027819 */ /* 0x000fc600000006ff */
[----:B------:R-:W-:-:S09]  /*27c0*/  ULEA UR4, UR13, UR5, 0x3 ;  /* 0x000000050d047291 */ /* 0x000fd2000f8e18ff */
[----:B------:R-:W1:Y:S02]  /*27d0*/  SYNCS.PHASECHK.TRANS64.TRYWAIT P0, [UR4], R2 ;  /* 0x00000002ff0075a7 */ /* 0x000e640008001104 */
[----:B-1----:R-:W-:Y:S05]  /*27e0*/  @!P0 BRA `(.L_x_43) ;  /* 0x0000006800fc8947 */ /* 0x002fea0003800000 */
.L_x_145:
[----:B------:R-:W-:-:S04]  /*27f0*/  UIADD3 UR6, UPT, UPT, UR13, 0x1, URZ ;  /* 0x000000010d067890 */ /* 0x000fc8000fffe0ff */
[----:B------:R-:W-:-:S04]  /*2800*/  UISETP.NE.AND UP0, UPT, UR6, 0x6, UPT ;  /* 0x000000060600788c */ /* 0x000fc8000bf05270 */
[----:B------:R-:W-:Y:S02]  /*2810*/  USEL UR7, URZ, 0x1, UP0 ;  /* 0x00000001ff077887 */ /* 0x000fe40008000000 */
[----:B------:R-:W-:-:S04]  /*2820*/  USEL UR6, UR6, URZ, UP0 ;  /* 0x000000ff06067287 */ /* 0x000fc80008000000 */
[----:B------:R-:W-:Y:S01]  /*2830*/  ULEA UR4, UR6, UR5, 0x3 ;  /* 0x0000000506047291 */ /* 0x000fe2000f8e18ff */
[----:B-1----:R-:W-:-:S04]  /*2840*/  LOP3.LUT R2, R15, UR7, RZ, 0x3c, !PT ;  /* 0x000000070f027c12 */ /* 0x002fc8000f8e3cff */
[----:B------:R-:W-:-:S04]  /*2850*/  SHF.L.U32 R3, R2, 0x1f, RZ ;  /* 0x0000001f02037819 */ /* 0x000fc800000006ff */
[----:B------:R-:W1:Y:S02]  /*2860*/  SYNCS.PHASECHK.TRANS64.TRYWAIT P0, [UR4], R3 ;  /* 0x00000003ff0075a7 */ /* 0x000e640008001104 */
[----:B-1----:R-:W-:Y:S05]  /*2870*/  @!P0 BRA `(.L_x_44) ;  /* 0x0000006800f08947 */ /* 0x002fea0003800000 */
.L_x_147:
[----:B------:R-:W-:-:S04]  /*2880*/  UIADD3 UR6, UPT, UPT, UR6, 0x1, URZ ;  /* 0x0000000106067890 */ /* 0x000fc8000fffe0ff */
[----:B------:R-:W-:-:S04]  /*2890*/  UISETP.NE.AND UP0, UPT, UR6, 0x6, UPT ;  /* 0x000000060600788c */ /* 0x000fc8000bf05270 */
[----:B------:R-:W-:Y:S02]  /*28a0*/  USEL UR7, URZ, 0x1, UP0 ;  /* 0x00000001ff077887 */ /* 0x000fe40008000000 */
[----:B------:R-:W-:-:S04]  /*28b0*/  USEL UR6, UR6, URZ, UP0 ;  /* 0x000000ff06067287 */ /* 0x000fc80008000000 */
[----:B------:R-:W-:Y:S01]  /*28c0*/  ULEA UR4, UR6, UR5, 0x3 ;  /* 0x0000000506047291 */ /* 0x000fe2000f8e18ff */
[----:B------:R-:W-:-:S04]  /*28d0*/  LOP3.LUT R2, R2, UR7, RZ, 0x3c, !PT ;  /* 0x0000000702027c12 */ /* 0x000fc8000f8e3cff */
[----:B-1----:R-:W-:-:S04]  /*28e0*/  SHF.L.U32 R3, R2, 0x1f, RZ ;  /* 0x0000001f02037819 */ /* 0x002fc800000006ff */
[----:B------:R-:W1:Y:S02]  /*28f0*/  SYNCS.PHASECHK.TRANS64.TRYWAIT P0, [UR4], R3 ;  /* 0x00000003ff0075a7 */ /* 0x000e640008001104 */
[----:B-1----:R-:W-:Y:S05]  /*2900*/  @!P0 BRA `(.L_x_45) ;  /* 0x0000006800e48947 */ /* 0x002fea0003800000 */
.L_x_149:
        /* <DEDUP_REMOVED lines=9> */
.L_x_151:
        /* <DEDUP_REMOVED lines=9> */
.L_x_153:
[----:B------:R-:W-:-:S04]  /*2a30*/  UIADD3 UR6, UPT, UPT, UR6, 0x1, URZ ;  /* 0x0000000106067890 */ /* 0x000fc8000fffe0ff */
[----:B------:R-:W-:-:S04]  /*2a40*/  UISETP.NE.AND UP0, UPT, UR6, 0x6, UPT ;  /* 0x000000060600788c */ /* 0x000fc8000bf05270 */
[----:B------:R-:W-:Y:S02]  /*2a50*/  USEL UR4, URZ, 0x1, UP0 ;  /* 0x00000001ff047887 */ /* 0x000fe40008000000 */
[----:B------:R-:W-:-:S04]  /*2a60*/  USEL UR6, UR6, URZ, UP0 ;  /* 0x000000ff06067287 */ /* 0x000fc80008000000 */
[----:B------:R-:W-:Y:S01]  /*2a70*/  ULEA UR6, UR6, UR5, 0x3 ;  /* 0x0000000506067291 */ /* 0x000fe2000f8e18ff */
[----:B------:R-:W-:-:S04]  /*2a80*/  LOP3.LUT R2, R2, UR4, RZ, 0x3c, !PT ;  /* 0x0000000402027c12 */ /* 0x000fc8000f8e3cff */
[----:B------:R-:W-:Y:S01]  /*2a90*/  SHF.L.U32 R2, R2, 0x1f, RZ ;  /* 0x0000001f02027819 */ /* 0x000fe200000006ff */
[----:B-1-3--:R-:W-:-:S07]  /*2aa0*/  IMAD.U32 R0, RZ, RZ, UR6 ;  /* 0x00000006ff007e24 */ /* 0x00afce000f8e00ff */
.L_x_48:
[----:B-1----:R1:W2:Y:S02]  /*2ab0*/  SYNCS.PHASECHK.TRANS64.TRYWAIT P0, [R0+URZ], R2 ;  /* 0x00000002000075a7 */ /* 0x0022a400080011ff */
[----:B--2---:R-:W-:Y:S05]  /*2ac0*/  @!P0 NANOSLEEP.SYNCS 0x989680 ;  /* 0x009896800000895d */ /* 0x004fea0003900000 */
[----:B------:R-:W2:Y:S02]  /*2ad0*/  @!P0 SYNCS.PHASECHK.TRANS64 P0, [R0+URZ], R2 ;  /* 0x00000002000085a7 */ /* 0x000ea400080010ff */
[----:B--2---:R-:W-:Y:S05]  /*2ae0*/  @P0 EXIT ;  /* 0x000000000000094d */ /* 0x004fea0003800000 */
[----:B------:R-:W-:Y:S05]  /*2af0*/  BRA `(.L_x_48) ;  /* 0xfffffffc00ec7947 */ /* 0x000fea000383ffff */
.L_x_22:
[----:B------:R-:W-:-:S04]  /*2b00*/  UISETP.NE.AND UP0, UPT, UR37, URZ, UPT ;  /* 0x000000ff2500728c */ /* 0x000fc8000bf05270 */
[----:B------:R-:W-:-:S09]  /*2b10*/  UISETP.NE.OR UP0, UPT, UR5, 0x1, UP0 ;  /* 0x000000010500788c */ /* 0x000fd20008705670 */
[----:B------:R-:W-:Y:S05]  /*2b20*/  BRA.U UP0, `(.L_x_49) ;  /* 0x00000005004c7547 */ /* 0x000fea000b800000 */
[----:B------:R-:W-:Y:S01]  /*2b30*/  HFMA2 R3, -RZ, RZ, 0, 0 ;  /* 0x00000000ff037431 */ /* 0x000fe200000001ff */
[----:B------:R-:W-:Y:S01]  /*2b40*/  ISETP.GE.U32.AND P2, PT, R9, 0x8, PT ;  /* 0x000000080900780c */ /* 0x000fe20003f46070 */
[----:B------:R-:W-:Y:S01]  /*2b50*/  IMAD.MOV.U32 R12, RZ, RZ, 0x1 ;  /* 0x00000001ff0c7424 */ /* 0x000fe200078e00ff */
[----:B------:R-:W-:Y:S01]  /*2b60*/  CS2R R10, SRZ ;  /* 0x00000000000a7805 */ /* 0x000fe2000001ff00 */
[----:B------:R-:W-:Y:S01]  /*2b70*/  IMAD.MOV.U32 R8, RZ, RZ, RZ ;  /* 0x000000ffff087224 */ /* 0x000fe200078e00ff */
[----:B------:R-:W-:Y:S01]  /*2b80*/  UMOV UR4, 0x400 ;  /* 0x0000040000047882 */ /* 0x000fe20000000000 */
[----:B------:R-:W-:Y:S01]  /*2b90*/  UMOV UR6, URZ ;  /* 0x000000ff00067c82 */ /* 0x000fe20008000000 */
[----:B------:R-:W-:-:S12]  /*2ba0*/  ULEA UR37, UR37, UR4, 0x18 ;  /* 0x0000000425257291 */ /* 0x000fd8000f8ec0ff */
.L_x_53:
[----:B------:R-:W-:Y:S02]  /*2bb0*/  LEA R0, R3, UR37, 0x3 ;  /* 0x0000002503007c11 */ /* 0x000fe4000f8e18ff */
[----:B------:R-:W-:-:S03]  /*2bc0*/  SHF.L.U32 R4, R8, 0x1f, RZ ;  /* 0x0000001f08047819 */ /* 0x000fc600000006ff */
[----:B------:R-:W-:Y:S01]  /*2bd0*/  VIADD R5, R0, 0x120 ;  /* 0x0000012000057836 */ /* 0x000fe20000000000 */
[----:B------:R-:W1:Y:S02]  /*2be0*/  SYNCS.PHASECHK.TRANS64.TRYWAIT P0, [R0+URZ+0x110], R4 ;  /* 0x00011004000075a7 */ /* 0x000e6400080011ff */
[----:B-1----:R-:W-:Y:S05]  /*2bf0*/  @!P0 BRA `(.L_x_50) ;  /* 0x0000006800708947 */ /* 0x002fea0003800000 */
.L_x_154:
[----:B------:R-:W-:Y:S01]  /*2c00*/  ULEA UR5, UR6, UR37, 0x3 ;  /* 0x0000002506057291 */ /* 0x000fe2000f8e18ff */
[----:B-1----:R-:W-:Y:S01]  /*2c10*/  PRMT R0, RZ, 0x654, R5 ;  /* 0x00000654ff007816 */ /* 0x002fe20000000005 */
[----:B------:R-:W-:Y:S01]  /*2c20*/  @!P2 IMAD.MOV.U32 R4, RZ, RZ, 0x10 ;  /* 0x00000010ff04a424 */ /* 0x000fe200078e00ff */
[----:B------:R-:W-:Y:S01]  /*2c30*/  SHF.L.U32 R5, R12, 0x1f, RZ ;  /* 0x0000001f0c057819 */ /* 0x000fe200000006ff */
[----:B------:R-:W-:Y:S01]  /*2c40*/  UIADD3 UR4, UPT, UPT, UR5, 0xb0, URZ ;  /* 0x000000b005047890 */ /* 0x000fe2000fffe0ff */
[----:B------:R1:W-:Y:S05]  /*2c50*/  SYNCS.ARRIVE.TRANS64.RED.A1T0 RZ, [R0+URZ], RZ ;  /* 0x000000ff00ff79a7 */ /* 0x0003ea00081004ff */
[----:B------:R-:W-:Y:S01]  /*2c60*/  IMAD.U32 R6, RZ, RZ, UR4 ;  /* 0x00000004ff067e24 */ /* 0x000fe2000f8e00ff */
[----:B------:R-:W2:Y:S04]  /*2c70*/  SYNCS.PHASECHK.TRANS64.TRYWAIT P0, [UR5+0xc0], R5 ;  /* 0x0000c005ff0075a7 */ /* 0x000ea80008001105 */
[----:B------:R-:W-:Y:S01]  /*2c80*/  PRMT R6, R9, 0x654, R6 ;  /* 0x0000065409067816 */ /* 0x000fe20000000006 */
[----:B-12---:R-:W-:Y:S06]  /*2c90*/  @!P0 BRA `(.L_x_51) ;  /* 0x00000068005c8947 */ /* 0x006fec0003800000 */
.L_x_156:
[----:B------:R-:W-:Y:S01]  /*2ca0*/  ULEA UR4, UR6, UR37, 0x4 ;  /* 0x0000002506047291 */ /* 0x000fe2000f8e20ff */
[----:B------:R-:W-:Y:S01]  /*2cb0*/  SEL R2, R6, R2, !P2 ;  /* 0x0000000206027207 */ /* 0x000fe20005000000 */
[----:B------:R-:W-:Y:S01]  /*2cc0*/  UIADD3 UR5, UPT, UPT, UR5, 0xb0, URZ ;  /* 0x000000b005057890 */ /* 0x000fe2000fffe0ff */
[----:B-1----:R-:W-:Y:S01]  /*2cd0*/  LEA R0, R11, UR37, 0x3 ;  /* 0x000000250b007c11 */ /* 0x002fe2000f8e18ff */
[----:B------:R-:W-:Y:S01]  /*2ce0*/  UIADD3 UR4, UPT, UPT, UR4, 0x140, URZ ;  /* 0x0000014004047890 */ /* 0x000fe2000fffe0ff */
[----:B------:R1:W-:Y:S01]  /*2cf0*/  @!P2 SYNCS.ARRIVE.TRANS64.RED RZ, [R2+URZ], R4 ;  /* 0x0000000402ffa9a7 */ /* 0x0003e200080004ff */
[----:B------:R-:W-:Y:S01]  /*2d00*/  UIADD3 UR6, UPT, UPT, UR6, 0x1, URZ ;  /* 0x0000000106067890 */ /* 0x000fe2000fffe0ff */
[----:B------:R-:W-:-:S03]  /*2d10*/  VIADD R3, R3, 0x1 ;  /* 0x0000000103037836 */ /* 0x000fc60000000000 */
[----:B------:R-:W-:Y:S02]  /*2d20*/  UISETP.NE.AND UP0, UPT, UR6, 0x2, UPT ;  /* 0x000000020600788c */ /* 0x000fe4000bf05270 */
[----:B------:R-:W-:Y:S01]  /*2d30*/  ISETP.NE.AND P0, PT, R3, 0x2, PT ;  /* 0x000000020300780c */ /* 0x000fe20003f05270 */
[----:B------:R-:W-:Y:S06]  /*2d40*/  UGETNEXTWORKID.BROADCAST [UR4], [UR5] ;  /* 0x00000000040073ca */ /* 0x000fec0008000100 */
[----:B------:R-:W-:Y:S02]  /*2d50*/  USEL UR4, URZ, 0x1, UP0 ;  /* 0x00000001ff047887 */ /* 0x000fe40008000000 */
[----:B------:R-:W-:-:S04]  /*2d60*/  USEL UR6, UR6, URZ, UP0 ;  /* 0x000000ff06067287 */ /* 0x000fc80008000000 */
[----:B------:R-:W-:Y:S02]  /*2d70*/  LOP3.LUT R12, R12, UR4, RZ, 0x3c, !PT ;  /* 0x000000040c0c7c12 */ /* 0x000fe4000f8e3cff */
[----:B-1----:R-:W-:-:S04]  /*2d80*/  SHF.L.U32 R4, R10, 0x1f, RZ ;  /* 0x0000001f0a047819 */ /* 0x002fc800000006ff */
[----:B------:R-:W1:Y:S02]  /*2d90*/  SYNCS.PHASECHK.TRANS64.TRYWAIT P1, [R0+URZ+0xb0], R4 ;  /* 0x0000b004000075a7 */ /* 0x000e6400080211ff */
[----:B-1----:R-:W-:Y:S05]  /*2da0*/  @!P1 BRA `(.L_x_52) ;  /* 0x0000006800309947 */ /* 0x002fea0003800000 */
.L_x_157:
[----:B-1----:R-:W-:Y:S01]  /*2db0*/  LEA R4, R11, UR37, 0x4 ;  /* 0x000000250b047c11 */ /* 0x002fe2000f8e20ff */
[----:B------:R-:W-:Y:S01]  /*2dc0*/  VIADD R0, R0, 0xc0 ;  /* 0x000000c000007836 */ /* 0x000fe20000000000 */
[----:B------:R-:W-:Y:S01]  /*2dd0*/  SEL R3, R3, RZ, P0 ;  /* 0x000000ff03037207 */ /* 0x000fe20000000000 */
[----:B------:R-:W-:-:S03]  /*2de0*/  VIADD R11, R11, 0x1 ;  /* 0x000000010b0b7836 */ /* 0x000fc60000000000 */
[----:B------:R-:W1:Y:S01]  /*2df0*/  LDS.128 R4, [R4+0x140] ;  /* 0x0001400004047984 */ /* 0x000e620000000c00 */
[----:B------:R-:W-:Y:S02]  /*2e00*/  PRMT R0, RZ, 0x654, R0 ;  /* 0x00000654ff007816 */ /* 0x000fe40000000000 */
[C---:B------:R-:W-:Y:S01]  /*2e10*/  ISETP.NE.AND P1, PT, R11.reuse, 0x2, PT ;  /* 0x000000020b00780c */ /* 0x040fe20003f25270 */
[----:B------:R-:W-:Y:S01]  /*2e20*/  @!PT LDS RZ, [RZ] ;  /* 0x00000000fffff984 */ /* 0x000fe20000000800 */
[----:B------:R-:W-:Y:S01]  /*2e30*/  @!PT LDS RZ, [RZ] ;  /* 0x00000000fffff984 */ /* 0x000fe20000000800 */
[----:B------:R-:W-:Y:S01]  /*2e40*/  @!PT LDS RZ, [RZ] ;  /* 0x00000000fffff984 */ /* 0x000fe20000000800 */
[----:B------:R-:W-:Y:S01]  /*2e50*/  @!PT LDS RZ, [RZ] ;  /* 0x00000000fffff984 */ /* 0x000fe20000000800 */
[----:B------:R2:W-:Y:S06]  /*2e60*/  MEMBAR.ALL.CTA ;  /* 0x0000000000007992 */ /* 0x0005ec0000008000 */
[----:B--2---:R-:W2:Y:S01]  /*2e70*/  FENCE.VIEW.ASYNC.S ;  /* 0x00000000000073c6 */ /* 0x004ea20000000000 */
[----:B------:R-:W-:Y:S01]  /*2e80*/  SEL R11, R11, RZ, P1 ;  /* 0x000000ff0b0b7207 */ /* 0x000fe20000800000 */
[----:B--2---:R2:W-:Y:S01]  /*2e90*/  SYNCS.ARRIVE.TRANS64.RED.A1T0 RZ, [R0+URZ], RZ ;  /* 0x000000ff00ff79a7 */ /* 0x0045e200081004ff */
[----:B-1----:R-:W-:-:S02]  /*2ea0*/  LOP3.LUT P3, RZ, R6, 0x1, RZ, 0xc0, !PT ;  /* 0x0000000106ff7812 */ /* 0x002fc4000786c0ff */
[----:B------:R-:W-:-:S04]  /*2eb0*/  SEL R4, RZ, 0x1, P1 ;  /* 0x00000001ff047807 */ /* 0x000fc80000800000 */
[----:B------:R-:W-:Y:S02]  /*2ec0*/  LOP3.LUT R10, R10, R4, RZ, 0x3c, !PT ;  /* 0x000000040a0a7212 */ /* 0x000fe400078e3cff */
[----:B--2---:R-:W-:-:S04]  /*2ed0*/  SEL R0, RZ, 0x1, P0 ;  /* 0x00000001ff007807 */ /* 0x004fc80000000000 */
[----:B------:R-:W-:Y:S01]  /*2ee0*/  LOP3.LUT R8, R8, R0, RZ, 0x3c, !PT ;  /* 0x0000000008087212 */ /* 0x000fe200078e3cff */
[----:B------:R-:W-:Y:S06]  /*2ef0*/  @P3 BRA `(.L_x_53) ;  /* 0xfffffffc002c3947 */ /* 0x000fec000383ffff */
[----:B------:R-:W-:Y:S01]  /*2f00*/  ULEA UR5, UR6, UR37, 0x3 ;  /* 0x0000002506057291 */ /* 0x000fe2000f8e18ff */
[----:B------:R-:W-:-:S08]  /*2f10*/  SHF.L.U32 R2, R12, 0x1f, RZ ;  /* 0x0000001f0c027819 */ /* 0x000fd000000006ff */
[----:B------:R-:W1:Y:S02]  /*2f20*/  SYNCS.PHASECHK.TRANS64 P0, [UR5+0xc0], R2 ;  /* 0x0000c002ff0075a7 */ /* 0x000e640008001005 */
[----:B-1----:R-:W-:Y:S05]  /*2f30*/  @P0 BRA `(.L_x_54) ;  /* 0x0000000000080947 */ /* 0x002fea0003800000 */
[----:B------:R-:W1:Y:S02]  /*2f40*/  SYNCS.PHASECHK.TRANS64.TRYWAIT P0, [UR5+0xc0], R2 ;  /* 0x0000c002ff0075a7 */ /* 0x000e640008001105 */
[----:B-1----:R-:W-:Y:S05]  /*2f50*/  @!P0 BRA `(.L_x_55) ;  /* 0x0000006400d88947 */ /* 0x002fea0003800000 */
.L_x_54:
[----:B------:R-:W-:-:S04]  /*2f60*/  UIADD3 UR4, UPT, UPT, UR6, 0x1, URZ ;  /* 0x0000000106047890 */ /* 0x000fc8000fffe0ff */
[----:B------:R-:W-:-:S04]  /*2f70*/  UISETP.NE.AND UP0, UPT, UR4, 0x2, UPT ;  /* 0x000000020400788c */ /* 0x000fc8000bf05270 */
[----:B------:R-:W-:Y:S02]  /*2f80*/  USEL UR7, URZ, 0x1, UP0 ;  /* 0x00000001ff077887 */ /* 0x000fe40008000000 */
[----:B------:R-:W-:-:S04]  /*2f90*/  USEL UR4, UR4, URZ, UP0 ;  /* 0x000000ff04047287 */ /* 0x000fc80008000000 */
[----:B------:R-:W-:Y:S01]  /*2fa0*/  ULEA UR4, UR4, UR37, 0x3 ;  /* 0x0000002504047291 */ /* 0x000fe2000f8e18ff */
[----:B-1----:R-:W-:-:S04]  /*2fb0*/  LOP3.LUT R2, R12, UR7, RZ, 0x3c, !PT ;  /* 0x000000070c027c12 */ /* 0x002fc8000f8e3cff */
[----:B------:R-:W-:-:S04]  /*2fc0*/  SHF.L.U32 R0, R2, 0x1f, RZ ;  /* 0x0000001f02007819 */ /* 0x000fc800000006ff */
[----:B------:R-:W1:Y:S02]  /*2fd0*/  SYNCS.PHASECHK.TRANS64 P0, [UR4+0xc0], R0 ;  /* 0x0000c000ff0075a7 */ /* 0x000e640008001004 */
[----:B-1----:R-:W-:Y:S05]  /*2fe0*/  @P0 EXIT ;  /* 0x000000000000094d */ /* 0x002fea0003800000 */
[----:B------:R-:W-:Y:S02]  /*2ff0*/  SHF.L.U32 R2, R2, 0x1f, RZ ;  /* 0x0000001f02027819 */ /* 0x000fe400000006ff */
[----:B------:R-:W-:-:S07]  /*3000*/  MOV R0, UR4 ;  /* 0x0000000400007c02 */ /* 0x000fce0008000f00 */
.L_x_56:
[----:B-1----:R1:W2:Y:S02]  /*3010*/  SYNCS.PHASECHK.TRANS64.TRYWAIT P0, [R0+URZ+0xc0], R2 ;  /* 0x0000c002000075a7 */ /* 0x0022a400080011ff */
[----:B--2---:R-:W-:Y:S05]  /*3020*/  @!P0 NANOSLEEP.SYNCS 0x989680 ;  /* 0x009896800000895d */ /* 0x004fea0003900000 */
[----:B------:R-:W2:Y:S02]  /*3030*/  @!P0 SYNCS.PHASECHK.TRANS64 P0, [R0+URZ+0xc0], R2 ;  /* 0x0000c002000085a7 */ /* 0x000ea400080010ff */
[----:B--2---:R-:W-:Y:S05]  /*3040*/  @P0 EXIT ;  /* 0x000000000000094d */ /* 0x004fea0003800000 */
[----:B------:R-:W-:Y:S05]  /*3050*/  BRA `(.L_x_56) ;  /* 0xfffffffc00ec7947 */ /* 0x000fea000383ffff */
.L_x_49:
[----:B------:R-:W-:Y:S05]  /*3060*/  BRA.U UP3, `(.L_x_57) ;  /* 0x0000000d03bc7547 */ /* 0x000fea000b800000 */
[----:B------:R-:W-:Y:S01]  /*3070*/  UMOV UR4, 0x40 ;  /* 0x0000004000047882 */ /* 0x000fe20000000000 */
[----:B------:R-:W-:Y:S01]  /*3080*/  NOP ;  /* 0x0000000000007918 */ /* 0x000fe20000000000 */
[----:B------:R-:W-:Y:S01]  /*3090*/  ULEA UR4, UR37, UR4, 0x18 ;  /* 0x0000000425047291 */ /* 0x000fe2000f8ec0ff */
[----:B------:R-:W-:Y:S02]  /*30a0*/  UMOV UR5, 0x400 ;  /* 0x0000040000057882 */ /* 0x000fe40000000000 */
[----:B------:R-:W-:-:S06]  /*30b0*/  ULEA UR37, UR37, UR5, 0x18 ;  /* 0x0000000525257291 */ /* 0x000fcc000f8ec0ff */
[----:B------:R-:W1:Y:S02]  /*30c0*/  LDS.U8 R2, [UR4+0x1c] ;  /* 0x00001c04ff027984 */ /* 0x000e640008000000 */
[----:B-1----:R-:W-:-:S13]  /*30d0*/  ISETP.NE.AND P0, PT, R2, RZ, PT ;  /* 0x000000ff0200720c */ /* 0x002fda0003f05270 */
[----:B------:R-:W-:Y:S05]  /*30e0*/  @P0 BRA `(.L_x_58) ;  /* 0x0000000000580947 */ /* 0x000fea0003800000 */
[----:B------:R-:W-:-:S13]  /*30f0*/  ELECT P0, URZ, PT ;  /* 0x0000000000ff782f */ /* 0x000fda0003800000 */
[----:B------:R-:W-:Y:S05]  /*3100*/  @!P0 BRA `(.L_x_59) ;  /* 0x0000000000608947 */ /* 0x000fea0003800000 */
[----:B------:R-:W-:Y:S01]  /*3110*/  UMOV UR5, 0x10 ;  /* 0x0000001000057882 */ /* 0x000fe20000000000 */
[----:B------:R-:W-:Y:S01]  /*3120*/  HFMA2 R2, -RZ, RZ, 0, 5.9604644775390625e-08 ;  /* 0x00000001ff027431 */ /* 0x000fe200000001ff */
[----:B------:R-:W-:-:S03]  /*3130*/  MOV R3, 0xffff ;  /* 0x0000ffff00037802 */ /* 0x000fc60000000f00 */
[----:B------:R-:W-:Y:S04]  /*3140*/  DEPBAR.LE SB1, 0x36 ;  /* 0x00009d800000791a */ /* 0x000fe80000000000 */
[----:B------:R-:W1:Y:S02]  /*3150*/  UTCATOMSWS.FIND_AND_SET.ALIGN UP0, UR5, UR5 ;  /* 0x00000005000575e3 */ /* 0x000e640008000800 */
[----:B-1----:R-:W-:Y:S01]  /*3160*/  MOV R4, UR5 ;  /* 0x0000000500047c02 */ /* 0x002fe20008000f00 */
[----:B------:R-:W-:Y:S06]  /*3170*/  BRA.U UP0, `(.L_x_60) ;  /* 0x0000000100187547 */ /* 0x000fec000b800000 */
.L_x_61:
[----:B------:R-:W-:Y:S05]  /*3180*/  NANOSLEEP 0x64 ;  /* 0x000000640000795d */ /* 0x000fea0003800000 */
[----:B------:R-:W-:-:S05]  /*3190*/  UMOV UR5, 0x10 ;  /* 0x0000001000057882 */ /* 0x000fca0000000000 */
[----:B------:R-:W-:Y:S04]  /*31a0*/  DEPBAR.LE SB1, 0x36 ;  /* 0x00009d800000791a */ /* 0x000fe80000000000 */
[----:B------:R-:W1:Y:S02]  /*31b0*/  UTCATOMSWS.FIND_AND_SET.ALIGN UP0, UR5, UR5 ;  /* 0x00000005000575e3 */ /* 0x000e640008000800 */
[----:B-1----:R-:W-:Y:S01]  /*31c0*/  MOV R4, UR5 ;  /* 0x0000000500047c02 */ /* 0x002fe20008000f00 */
[----:B------:R-:W-:Y:S05]  /*31d0*/  BRA.U !UP0, `(.L_x_61) ;  /* 0xfffffffd08e87547 */ /* 0x000fea000b83ffff */
.L_x_60:
[-C--:B------:R-:W-:Y:S02]  /*31e0*/  SHF.L.U32 R3, R3, R4.reuse, RZ ;  /* 0x0000000403037219 */ /* 0x080fe400000006ff */
[----:B------:R-:W-:Y:S01]  /*31f0*/  SHF.L.U32 R2, R2, R4, RZ ;  /* 0x0000000402027219 */ /* 0x000fe200000006ff */
[----:B------:R-:W-:Y:S02]  /*3200*/  IMAD.SHL.U32 R4, R4, 0x20, RZ ;  /* 0x0000002004047824 */ /* 0x000fe400078e00ff */
[----:B------:R1:W-:Y:S04]  /*3210*/  ATOMS.OR RZ, [UR4+0x14], R3 ;  /* 0x00001403ffff798c */ /* 0x0003e8000b000004 */
[----:B------:R1:W-:Y:S04]  /*3220*/  ATOMS.OR RZ, [UR4+0x18], R2 ;  /* 0x00001802ffff798c */ /* 0x0003e8000b000004 */
[----:B------:R1:W-:Y:S01]  /*3230*/  STS [UR37+0x160], R4 ;  /* 0x00016004ff007988 */ /* 0x0003e20008000825 */
[----:B------:R-:W-:Y:S05]  /*3240*/  BRA `(.L_x_59) ;  /* 0x0000000000107947 */ /* 0x000fea0003800000 */
.L_x_58:
[----:B------:R-:W-:-:S05]  /*3250*/  MOV R2, 0xffffffff ;  /* 0xffffffff00027802 */ /* 0x000fca0000000f00 */
[----:B------:R1:W-:Y:S02]  /*3260*/  STS [UR37+0x160], R2 ;  /* 0x00016002ff007988 */ /* 0x0003e40008000825 */
[----:B-1----:R-:W-:Y:S02]  /*3270*/  MOV R2, 0x3290 ;  /* 0x0000329000027802 */ /* 0x002fe40000000f00 */
[----:B-----5:R-:W-:Y:S05]  /*3280*/  CALL.REL.NOINC `($__internal_1_$__cuda_sm10x_tcgen05_guardrail_trap_phase_invalid_during_alloc) ;  /* 0x0000006c00247944 */ /* 0x020fea0003c00000 */
.L_x_59:
[----:B------:R-:W-:Y:S05]  /*3290*/  WARPSYNC.ALL ;  /* 0x0000000000007948 */ /* 0x000fea0003800000 */
[----:B------:R-:W2:Y:S01]  /*32a0*/  S2UR UR5, SR_CgaCtaId ;  /* 0x00000000000579c3 */ /* 0x000ea20000008800 */
[----:B------:R-:W-:Y:S01]  /*32b0*/  UMOV UR4, 0x400 ;  /* 0x0000040000047882 */ /* 0x000fe20000000000 */
[----:B------:R-:W-:-:S06]  /*32c0*/  NOP ;  /* 0x0000000000007918 */ /* 0x000fcc0000000000 */
[----:B------:R-:W-:Y:S06]  /*32d0*/  BAR.ARV 0x6, 0xa0 ;  /* 0x0182800000007b1d */ /* 0x000fec0000002000 */
[----:B------:R-:W3:Y:S01]  /*32e0*/  LDCU UR7, c[0x0][0x38c] ;  /* 0x00007180ff0777ac */ /* 0x000ee20008000800 */
[----:B------:R-:W-:Y:S01]  /*32f0*/  LOP3.LUT R0, R0, 0xffff, RZ, 0xc0, !PT ;  /* 0x0000ffff00007812 */ /* 0x000fe200078ec0ff */
[----:B------:R-:W-:Y:S01]  /*3300*/  IMAD.MOV.U32 R11, RZ, RZ, 0x1 ;  /* 0x00000001ff0b7424 */ /* 0x000fe200078e00ff */
[----:B------:R-:W-:Y:S01]  /*3310*/  CS2R R8, SRZ ;  /* 0x0000000000087805 */ /* 0x000fe2000001ff00 */
[----:B------:R-:W4:Y:S01]  /*3320*/  LDCU UR6, c[0x0][0x38c] ;  /* 0x00007180ff0677ac */ /* 0x000f220008000800 */
[----:B------:R-:W-:Y:S01]  /*3330*/  R2UR UR9, R0 ;  /* 0x00000000000972ca */ /* 0x000fe200000e0000 */
[----:B------:R-:W-:Y:S01]  /*3340*/  IMAD.MOV.U32 R10, RZ, RZ, RZ ;  /* 0x000000ffff0a7224 */ /* 0x000fe200078e00ff */
[----:B------:R-:W-:Y:S01]  /*3350*/  UMOV UR16, URZ ;  /* 0x000000ff00107c82 */ /* 0x000fe20008000000 */
[----:B------:R-:W-:Y:S01]  /*3360*/  UMOV UR15, URZ ;  /* 0x000000ff000f7c82 */ /* 0x000fe20008000000 */
[----:B--2---:R-:W-:Y:S01]  /*3370*/  ULEA UR5, UR5, UR4, 0x18 ;  /* 0x0000000405057291 */ /* 0x004fe2000f8ec0ff */
[----:B------:R-:W-:Y:S01]  /*3380*/  UMOV UR24, 0x0 ;  /* 0x0000000000187882 */ /* 0x000fe20000000000 */
[----:B------:R-:W-:-:S02]  /*3390*/  UMOV UR25, 0x8208010 ;  /* 0x0820801000197882 */ /* 0x000fc40000000000 */
[----:B------:R-:W-:Y:S02]  /*33a0*/  UIADD3 UR11, UPT, UPT, UR5, 0x8400, URZ ;  /* 0x00008400050b7890 */ /* 0x000fe4000fffe0ff */
[----:B------:R-:W-:Y:S02]  /*33b0*/  UIADD3 UR12, UPT, UPT, UR5, 0x20400, URZ ;  /* 0x00020400050c7890 */ /* 0x000fe4000fffe0ff */
[----:B---3--:R-:W-:Y:S01]  /*33c0*/  UIADD3 UR7, UPT, UPT, UR7, 0x3f, URZ ;  /* 0x0000003f07077890 */ /* 0x008fe2000fffe0ff */
[----:B-1----:R-:W1:Y:S01]  /*33d0*/  LDS R2, [UR5+0x160] ;  /* 0x00016005ff027984 */ /* 0x002e620008000800 */
[----:B------:R-:W-:Y:S02]  /*33e0*/  USHF.R.U32.HI UR11, URZ, 0x4, UR11 ;  /* 0x00000004ff0b7899 */ /* 0x000fe4000801160b */
[----:B------:R-:W-:Y:S02]  /*33f0*/  USHF.R.S32.HI UR4, URZ, 0x1f, UR7 ;  /* 0x0000001fff047899 */ /* 0x000fe40008011407 */
[----:B------:R-:W-:-:S02]  /*3400*/  USHF.R.U32.HI UR12, URZ, 0x4, UR12 ;  /* 0x00000004ff0c7899 */ /* 0x000fc4000801160c */
[----:B------:R-:W-:Y:S02]  /*3410*/  ULEA.HI UR4, UR4, UR7, URZ, 0x6 ;  /* 0x0000000704047291 */ /* 0x000fe4000f8f30ff */
[----:B------:R-:W-:Y:S02]  /*3420*/  ULOP3.LUT UR11, UR11, 0x3fff, URZ, 0xc0, !UPT ;  /* 0x00003fff0b0b7892 */ /* 0x000fe4000f8ec0ff */
[----:B------:R-:W-:Y:S02]  /*3430*/  USHF.R.S32.HI UR4, URZ, 0x6, UR4 ;  /* 0x00000006ff047899 */ /* 0x000fe40008011404 */
[----:B------:R-:W-:Y:S02]  /*3440*/  ULOP3.LUT UR12, UR12, 0x3fff, URZ, 0xc0, !UPT ;  /* 0x00003fff0c0c7892 */ /* 0x000fe4000f8ec0ff */
[----:B------:R-:W-:Y:S01]  /*3450*/  UISETP.LT.AND UP0, UPT, UR4, 0x1, UPT ;  /* 0x000000010400788c */ /* 0x000fe2000bf01270 */
[----:B------:R-:W-:Y:S01]  /*3460*/  UMOV UR22, 0x0 ;  /* 0x0000000000167882 */ /* 0x000fe20000000000 */
[----:B------:R-:W-:-:S02]  /*3470*/  UMOV UR23, 0x8208010 ;  /* 0x0820801000177882 */ /* 0x000fc40000000000 */
[----:B------:R-:W-:Y:S02]  /*3480*/  USEL UR10, UR4, 0x1, !UP0 ;  /* 0x00000001040a7887 */ /* 0x000fe4000c000000 */
[----:B------:R-:W-:Y:S02]  /*3490*/  ULOP3.LUT UR11, UR11, 0x2000000, URZ, 0xfc, !UPT ;  /* 0x020000000b0b7892 */ /* 0x000fe4000f8efcff */
[----:B------:R-:W-:Y:S02]  /*34a0*/  ULOP3.LUT UR12, UR12, 0x10000, URZ, 0xfc, !UPT ;  /* 0x000100000c0c7892 */ /* 0x000fe4000f8efcff */
[----:B------:R-:W-:Y:S02]  /*34b0*/  UIADD3 UR10, UPT, UPT, -UR10, URZ, URZ ;  /* 0x000000ff0a0a7290 */ /* 0x000fe4000fffe1ff */
[----:B----4-:R-:W-:Y:S01]  /*34c0*/  UISETP.GE.AND UP3, UPT, UR6, 0x1, UPT ;  /* 0x000000010600788c */ /* 0x010fe2000bf66270 */
[----:B------:R-:W-:Y:S01]  /*34d0*/  UMOV UR20, 0x0 ;  /* 0x0000000000147882 */ /* 0x000fe20000000000 */
[----:B------:R-:W-:Y:S01]  /*34e0*/  UMOV UR21, 0x8208010 ;  /* 0x0820801000157882 */ /* 0x000fe20000000000 */
[----:B------:R-:W-:Y:S01]  /*34f0*/  UMOV UR18, 0x0 ;  /* 0x0000000000127882 */ /* 0x000fe20000000000 */
[----:B------:R-:W-:Y:S01]  /*3500*/  UMOV UR19, 0x8208010 ;  /* 0x0820801000137882 */ /* 0x000fe20000000000 */
[----:B-1----:R-:W-:-:S15]  /*3510*/  R2UR UR17, R2 ;  /* 0x00000000021172ca */ /* 0x002fde00000e0000 */
.L_x_68:
[----:B------:R-:W-:Y:S02]  /*3520*/  LEA R0, R10, UR5, 0x3 ;  /* 0x000000050a007c11 */ /* 0x000fe4000f8e18ff */
[----:B------:R-:W-:Y:S02]  /*3530*/  SHF.L.U32 R2, R9, 0x1f, RZ ;  /* 0x0000001f09027819 */ /* 0x000fe400000006ff */
[----:B------:R-:W-:Y:S01]  /*3540*/  PLOP3.LUT P0, PT, PT, PT, UP3, 0x80, 0x8 ;  /* 0x000000000008781c */ /* 0x000fe20003f0f038 */
[----:B------:R-:W-:Y:S01]  /*3550*/  VIADD R3, R0, 0xc0 ;  /* 0x000000c000037836 */ /* 0x000fe20000000000 */
[----:B-1----:R-:W1:Y:S02]  /*3560*/  SYNCS.PHASECHK.TRANS64.TRYWAIT P1, [R0+URZ+0xb0], R2 ;  /* 0x0000b002000075a7 */ /* 0x002e6400080211ff */
[----:B-1-3--:R-:W-:Y:S09]  /*3570*/  @!P1 BRA `(.L_x_62) ;  /* 0x0000006000689947 */ /* 0x00aff20003800000 */
.L_x_159:
[----:B------:R-:W-:Y:S01]  /*3580*/  LEA R4, R10, UR5, 0x4 ;  /* 0x000000050a047c11 */ /* 0x000fe2000f8e20ff */
[----:B------:R-:W-:Y:S01]  /*3590*/  @UP3 ULEA UR6, UR15, UR5, 0x3 ;  /* 0x000000050f063291 */ /* 0x000fe2000f8e18ff */
[----:B------:R-:W-:Y:S01]  /*35a0*/  PLOP3.LUT P2, PT, PT, PT, PT, 0x80, 0x8 ;  /* 0x000000000008781c */ /* 0x000fe20003f4f070 */
[----:B------:R-:W-:Y:S01]  /*35b0*/  ULEA UR7, UR16, UR5, 0x3 ;  /* 0x0000000510077291 */ /* 0x000fe2000f8e18ff */
[----:B------:R-:W-:Y:S01]  /*35c0*/  PRMT R3, RZ, 0x654, R3 ;  /* 0x00000654ff037816 */ /* 0x000fe20000000003 */
[----:B------:R-:W-:Y:S01]  /*35d0*/  ULEA UR8, UR16, UR17, 0x7 ;  /* 0x0000001110087291 */ /* 0x000fe2000f8e38ff */
[----:B------:R-:W2:Y:S01]  /*35e0*/  LDS.128 R4, [R4+0x140] ;  /* 0x0001400004047984 */ /* 0x000ea20000000c00 */
[----:B-1----:R-:W-:Y:S02]  /*35f0*/  @P0 SHF.L.U32 R2, R8, 0x1f, RZ ;  /* 0x0000001f08020819 */ /* 0x002fe400000006ff */
[----:B------:R-:W-:Y:S01]  /*3600*/  SHF.L.U32 R0, R11, 0x1f, RZ ;  /* 0x0000001f0b007819 */ /* 0x000fe200000006ff */
[----:B------:R-:W-:Y:S01]  /*3610*/  @!PT LDS RZ, [RZ] ;  /* 0x00000000fffff984 */ /* 0x000fe20000000800 */
[----:B------:R-:W-:Y:S01]  /*3620*/  @!PT LDS RZ, [RZ] ;  /* 0x00000000fffff984 */ /* 0x000fe20000000800 */
[----:B------:R-:W-:Y:S01]  /*3630*/  @!PT LDS RZ, [RZ] ;  /* 0x00000000fffff984 */ /* 0x000fe20000000800 */
[----:B------:R-:W-:Y:S01]  /*3640*/  @!PT LDS RZ, [RZ] ;  /* 0x00000000fffff984 */ /* 0x000fe20000000800 */
[----:B------:R1:W-:Y:S06]  /*3650*/  MEMBAR.ALL.CTA ;  /* 0x0000000000007992 */ /* 0x0003ec0000008000 */
[----:B-1----:R-:W1:Y:S02]  /*3660*/  FENCE.VIEW.ASYNC.S ;  /* 0x00000000000073c6 */ /* 0x002e640000000000 */
[----:B-1----:R1:W-:Y:S01]  /*3670*/  SYNCS.ARRIVE.TRANS64.RED.A1T0 RZ, [R3+URZ], RZ ;  /* 0x000000ff03ff79a7 */ /* 0x0023e200081004ff */
[----:B------:R1:W3:Y:S01]  /*3680*/  @P0 SYNCS.PHASECHK.TRANS64.TRYWAIT P2, [UR6], R2 ;  /* 0x00000002ff0005a7 */ /* 0x0002e20008041106 */
[----:B--2---:R-:W-:Y:S01]  /*3690*/  LOP3.LUT P1, RZ, R6, 0x1, RZ, 0xc0, !PT ;  /* 0x0000000106ff7812 */ /* 0x004fe2000782c0ff */
[----:B------:R-:W2:Y:S02]  /*36a0*/  SYNCS.PHASECHK.TRANS64.TRYWAIT P0, [UR7+0xf0], R0 ;  /* 0x0000f000ff0075a7 */ /* 0x000ea40008001107 */
[----:B-123--:R-:W-:Y:S10]  /*36b0*/  @!P0 BRA `(.L_x_63) ;  /* 0x00000060002c8947 */ /* 0x00eff40003800000 */
.L_x_161:
[----:B------:R-:W-:Y:S01]  /*36c0*/  IADD3 R10, PT, PT, R10, 0x1, RZ ;  /* 0x000000010a0a7810 */ /* 0x000fe20007ffe0ff */
[----:B------:R-:W-:Y:S06]  /*36d0*/  BRA.U !UP3, `(.L_x_64) ;  /* 0x000000010bc07547 */ /* 0x000fec000b800000 */
[----:B------:R-:W-:Y:S01]  /*36e0*/  UPLOP3.LUT UP4, UPT, UPT, UPT, UPT, 0x40, 0x4 ;  /* 0x000000000004789c */ /* 0x000fe20003f8e870 */
[----:B------:R-:W-:Y:S01]  /*36f0*/  UMOV UR14, UR10 ;  /* 0x0000000a000e7c82 */ /* 0x000fe20008000000 */
[----:B------:R-:W-:Y:S01]  /*3700*/  UMOV UR13, UR4 ;  /* 0x00000004000d7c82 */ /* 0x000fe20008000000 */
[----:B------:R-:W-:-:S08]  /*3710*/  UMOV UR42, UR15 ;  /* 0x0000000f002a7c82 */ /* 0x000fd00008000000 */
.L_x_67:
[----:B------:R-:W-:Y:S02]  /*3720*/  UIADD3 UR14, UPT, UPT, UR14, 0x1, URZ ;  /* 0x000000010e0e7890 */ /* 0x000fe4000fffe0ff */
[----:B--2---:R-:W-:Y:S02]  /*3730*/  ULEA UR6, UR42, UR5, 0x3 ;  /* 0x000000052a067291 */ /* 0x004fe4000f8e18ff */
[----:B------:R-:W-:Y:S01]  /*3740*/  UISETP.NE.AND UP0, UPT, UR14, URZ, UPT ;  /* 0x000000ff0e00728c */ /* 0x000fe2000bf05270 */
[----:B---3--:R-:W-:Y:S10]  /*3750*/  @P2 BRA `(.L_x_65) ;  /* 0x00000000000c2947 */ /* 0x008ff40003800000 */
[----:B-1----:R-:W-:Y:S04]  /*3760*/  SHF.L.U32 R2, R8, 0x1f, RZ ;  /* 0x0000001f08027819 */ /* 0x002fe800000006ff */
[----:B------:R-:W1:Y:S02]  /*3770*/  SYNCS.PHASECHK.TRANS64.TRYWAIT P0, [UR6], R2 ;  /* 0x00000002ff0075a7 */ /* 0x000e640008001106 */
[----:B-1----:R-:W-:Y:S05]  /*3780*/  @!P0 BRA `(.L_x_66) ;  /* 0x0000006000108947 */ /* 0x002fea0003800000 */
.L_x_65:
[----:B------:R-:W-:Y:S01]  /*3790*/  UISETP.NE.AND UP1, UPT, UR13, 0x1, UPT ;  /* 0x000000010d00788c */ /* 0x000fe2000bf25270 */
[----:B------:R-:W-:Y:S01]  /*37a0*/  PLOP3.LUT P2, PT, PT, PT, PT, 0x80, 0x8 ;  /* 0x000000000008781c */ /* 0x000fe20003f4f070 */
[----:B------:R-:W-:Y:S02]  /*37b0*/  UIADD3 UR15, UPT, UPT, UR42, 0x1, URZ ;  /* 0x000000012a0f7890 */ /* 0x000fe4000fffe0ff */
[----:B------:R-:W-:Y:S02]  /*37c0*/  ULEA UR28, UR42, UR12, 0xa ;  /* 0x0000000c2a1c7291 */ /* 0x000fe4000f8e50ff */
[----:B------:R-:W-:Y:S01]  /*37d0*/  UISETP.NE.AND UP2, UPT, UR15, 0x6, UPT ;  /* 0x000000060f00788c */ /* 0x000fe2000bf45270 */
[----:B------:R-:W-:Y:S01]  /*37e0*/  PLOP3.LUT P0, PT, PT, PT, UP1, 0x80, 0x8 ;  /* 0x000000000008781c */ /* 0x000fe20003f0f018 */
[----:B------:R-:W-:Y:S02]  /*37f0*/  UIADD3 UR40, UPT, UPT, UR28, 0x2, URZ ;  /* 0x000000021c287890 */ /* 0x000fe4000fffe0ff */
[----:B------:R-:W-:Y:S02]  /*3800*/  USEL UR27, URZ, 0x1, UP2 ;  /* 0x00000001ff1b7887 */ /* 0x000fe40009000000 */
[----:B------:R-:W-:Y:S02]  /*3810*/  USEL UR15, UR15, URZ, UP2 ;  /* 0x000000ff0f0f7287 */ /* 0x000fe40009000000 */
[----:B------:R-:W-:Y:S02]  /*3820*/  UIADD3 UR36, UPT, UPT, UR28, 0x4, URZ ;  /* 0x000000041c247890 */ /* 0x000fe4000fffe0ff */
[----:B------:R-:W-:Y:S01]  /*3830*/  @UP1 ULEA UR26, UR15, UR5, 0x3 ;  /* 0x000000050f1a1291 */ /* 0x000fe2000f8e18ff */
[----:B------:R-:W-:Y:S01]  /*3840*/  LOP3.LUT R8, R8, UR27, RZ, 0x3c, !PT ;  /* 0x0000001b08087c12 */ /* 0x000fe2000f8e3cff */
[----:B------:R-:W-:Y:S02]  /*3850*/  UIADD3 UR32, UPT, UPT, UR28, 0x6, URZ ;  /* 0x000000061c207890 */ /* 0x000fe4000fffe0ff */
[----:B------:R-:W-:Y:S01]  /*3860*/  UIADD3 UR6, UPT, UPT, UR6, 0x30, URZ ;  /* 0x0000003006067890 */ /* 0x000fe2000fffe0ff */
[----:B-1----:R-:W-:Y:S01]  /*3870*/  @P0 SHF.L.U32 R0, R8, 0x1f, RZ ;  /* 0x0000001f08000819 */ /* 0x002fe200000006ff */
[----:B------:R-:W-:Y:S01]  /*3880*/  UIADD3 UR13, UPT, UPT, UR13, -0x1, URZ ;  /* 0xffffffff0d0d7890 */ /* 0x000fe2000fffe0ff */
[----:B------:R-:W-:Y:S02]  /*3890*/  UMOV UR29, 0x40004040 ;  /* 0x40004040001d7882 */ /* 0x000fe40000000000 */
[----:B------:R2:W3:Y:S01]  /*38a0*/  @P0 SYNCS.PHASECHK.TRANS64.TRYWAIT P2, [UR26], R0 ;  /* 0x00000000ff0005a7 */ /* 0x0004e2000804111a */
[----:B------:R-:W-:Y:S01]  /*38b0*/  ULEA UR26, UR42, UR11, 0xa ;  /* 0x0000000b2a1a7291 */ /* 0x000fe2000f8e50ff */
[----:B------:R-:W-:Y:S01]  /*38c0*/  UMOV UR27, 0x40004040 ;  /* 0x40004040001b7882 */ /* 0x000fe20000000000 */
[----:B------:R-:W-:Y:S02]  /*38d0*/  UMOV UR41, 0x40004040 ;  /* 0x4000404000297882 */ /* 0x000fe40000000000 */
[----:B------:R-:W-:Y:S02]  /*38e0*/  UIADD3 UR38, UPT, UPT, UR26, 0x80, URZ ;  /* 0x000000801a267890 */ /* 0x000fe4000fffe0ff */
[----:B------:R-:W-:Y:S02]  /*38f0*/  UIADD3 UR34, UPT, UPT, UR26, 0x100, URZ ;  /* 0x000001001a227890 */ /* 0x000fe4000fffe0ff */
[----:B------:R-:W-:Y:S01]  /*3900*/  UIADD3 UR30, UPT, UPT, UR26, 0x180, URZ ;  /* 0x000001801a1e7890 */ /* 0x000fe2000fffe0ff */
[----:B------:R2:W-:Y:S01]  /*3910*/  UTCHMMA gdesc[UR26], gdesc[UR28], tmem[UR8], tmem[UR24], idesc[UR25], UP4 ;  /* 0x00ff181c1a0075ea */ /* 0x0005e2000a000008 */
[----:B------:R-:W-:Y:S01]  /*3920*/  UPLOP3.LUT UP4, UPT, UPT, UPT, UPT, 0x80, 0x8 ;  /* 0x000000000008789c */ /* 0x000fe20003f8f070 */
[----:B------:R-:W-:Y:S01]  /*3930*/  UMOV UR39, 0x40004040 ;  /* 0x4000404000277882 */ /* 0x000fe20000000000 */
[----:B------:R-:W-:Y:S01]  /*3940*/  UMOV UR37, 0x40004040 ;  /* 0x4000404000257882 */ /* 0x000fe20000000000 */
[----:B------:R2:W-:Y:S01]  /*3950*/  UTCHMMA gdesc[UR38], gdesc[UR40], tmem[UR8], tmem[UR22], idesc[UR23], UPT ;  /* 0x00ff1628260075ea */ /* 0x0005e2000b800008 */
[----:B------:R-:W-:Y:S01]  /*3960*/  UMOV UR35, 0x40004040 ;  /* 0x4000404000237882 */ /* 0x000fe20000000000 */
[----:B------:R-:W-:Y:S01]  /*3970*/  UMOV UR33, 0x40004040 ;  /* 0x4000404000217882 */ /* 0x000fe20000000000 */
[----:B------:R-:W-:Y:S01]  /*3980*/  UMOV UR31, 0x40004040 ;  /* 0x40004040001f7882 */ /* 0x000fe20000000000 */
[----:B------:R2:W-:Y:S01]  /*3990*/  UTCHMMA gdesc[UR34], gdesc[UR36], tmem[UR8], tmem[UR20], idesc[UR21], UPT ;  /* 0x00ff1424220075ea */ /* 0x0005e2000b800008 */
[----:B------:R2:W-:Y:S01]  /*39a0*/  UTCHMMA gdesc[UR30], gdesc[UR32], tmem[UR8], tmem[UR18], idesc[UR19], UPT ;  /* 0x00ff12201e0075ea */ /* 0x0005e2000b800008 */
[----:B------:R2:W-:Y:S01]  /*39b0*/  UTCBAR.MULTICAST [UR6], URZ, UR9 ;  /* 0x000000ff060073e9 */ /* 0x0005e20008000809 */
[----:B------:R-:W-:Y:S01]  /*39c0*/  UMOV UR42, UR15 ;  /* 0x0000000f002a7c82 */ /* 0x000fe20008000000 */
[----:B------:R-:W-:Y:S05]  /*39d0*/  BRA.U UP0, `(.L_x_67) ;  /* 0xfffffffd00507547 */ /* 0x000fea000b83ffff */
.L_x_64:
[----:B------:R-:W-:Y:S01]  /*39e0*/  UIADD3 UR16, UPT, UPT, UR16, 0x1, URZ ;  /* 0x0000000110107890 */ /* 0x000fe2000fffe0ff */
[C---:B------:R-:W-:Y:S01]  /*39f0*/  ISETP.NE.AND P0, PT, R10.reuse, 0x2, PT ;  /* 0x000000020a00780c */ /* 0x040fe20003f05270 */
[----:B------:R-:W-:Y:S02]  /*3a00*/  UIADD3 UR7, UPT, UPT, UR7, 0xd0, URZ ;  /* 0x000000d007077890 */ /* 0x000fe4000fffe0ff */
[----:B------:R-:W-:Y:S01]  /*3a10*/  UISETP.NE.AND UP0, UPT, UR16, 0x4, UPT ;  /* 0x000000041000788c */ /* 0x000fe2000bf05270 */
[----:B-12---:R-:W-:Y:S02]  /*3a20*/  SEL R0, RZ, 0x1, P0 ;  /* 0x00000001ff007807 */ /* 0x006fe40000000000 */
[----:B------:R-:W-:Y:S01]  /*3a30*/  SEL R10, R10, RZ, P0 ;  /* 0x000000ff0a0a7207 */ /* 0x000fe20000000000 */
[----:B------:R-:W-:Y:S01]  /*3a40*/  USEL UR6, URZ, 0x1, UP0 ;  /* 0x00000001ff067887 */ /* 0x000fe20008000000 */
[----:B------:R-:W-:Y:S01]  /*3a50*/  LOP3.LUT R9, R9, R0, RZ, 0x3c, !PT ;  /* 0x0000000009097212 */ /* 0x000fe200078e3cff */
[----:B------:R-:W-:Y:S01]  /*3a60*/  USEL UR16, UR16, URZ, UP0 ;  /* 0x000000ff10107287 */ /* 0x000fe20008000000 */
[----:B------:R1:W-:Y:S03]  /*3a70*/  UTCBAR [UR7], URZ ;  /* 0x000000ff070073e9 */ /* 0x0003e600080000ff */
[----:B------:R-:W-:Y:S01]  /*3a80*/  LOP3.LUT R11, R11, UR6, RZ, 0x3c, !PT ;  /* 0x000000060b0b7c12 */ /* 0x000fe2000f8e3cff */
[----:B------:R-:W-:Y:S07]  /*3a90*/  @P1 BRA `(.L_x_68) ;  /* 0xfffffff800a01947 */ /* 0x000fee000383ffff */
[----:B------:R-:W2:Y:S01]  /*3aa0*/  S2UR UR4, SR_CgaCtaId ;  /* 0x00000000000479c3 */ /* 0x000ea20000008800 */
[----:B------:R-:W-:Y:S01]  /*3ab0*/  ELECT P0, URZ, PT ;  /* 0x0000000000ff782f */ /* 0x000fe20003800000 */
[----:B------:R-:W-:Y:S01]  /*3ac0*/  IMAD.MOV.U32 R0, RZ, RZ, 0x1 ;  /* 0x00000001ff007424 */ /* 0x000fe200078e00ff */
[----:B------:R-:W-:Y:S01]  /*3ad0*/  UIADD3 UR5, UPT, UPT, UR5, 0xf0, URZ ;  /* 0x000000f005057890 */ /* 0x000fe2000fffe0ff */
[----:B------:R-:W-:Y:S01]  /*3ae0*/  SHF.L.U32 R2, R11, 0x1f, RZ ;  /* 0x0000001f0b027819 */ /* 0x000fe200000006ff */
[----:B------:R-:W-:-:S03]  /*3af0*/  UMOV UR6, 0x40 ;  /* 0x0000004000067882 */ /* 0x000fc60000000000 */
[----:B------:R-:W-:Y:S01]  /*3b00*/  UVIRTCOUNT.DEALLOC.SMPOOL 0x80 ;  /* 0x000000800000784c */ /* 0x000fe20000000000 */
[----:B--2---:R-:W-:Y:S02]  /*3b10*/  ULEA UR4, UR4, UR6, 0x18 ;  /* 0x0000000604047291 */ /* 0x004fe4000f8ec0ff */
[----:B------:R-:W-:-:S07]  /*3b20*/  ULEA UR6, UR16, UR5, 0x3 ;  /* 0x0000000510067291 */ /* 0x000fce000f8e18ff */
[----:B------:R2:W-:Y:S02]  /*3b30*/  @P0 STS.U8 [UR4+0x1c], R0 ;  /* 0x00001c00ff000988 */ /* 0x0005e40008000004 */
[----:B------:R-:W4:Y:S02]  /*3b40*/  SYNCS.PHASECHK.TRANS64.TRYWAIT P0, [UR6], R2 ;  /* 0x00000002ff0075a7 */ /* 0x000f240008001106 */
[----:B--2-4-:R-:W-:Y:S05]  /*3b50*/  @!P0 BRA `(.L_x_69) ;  /* 0x0000005c00348947 */ /* 0x014fea0003800000 */
.L_x_164:
[----:B-1----:R-:W-:-:S04]  /*3b60*/  UIADD3 UR7, UPT, UPT, UR16, 0x1, URZ ;  /* 0x0000000110077890 */ /* 0x002fc8000fffe0ff */
[----:B------:R-:W-:-:S04]  /*3b70*/  UISETP.NE.AND UP0, UPT, UR7, 0x4, UPT ;  /* 0x000000040700788c */ /* 0x000fc8000bf05270 */
[----:B------:R-:W-:Y:S02]  /*3b80*/  USEL UR8, URZ, 0x1, UP0 ;  /* 0x00000001ff087887 */ /* 0x000fe40008000000 */
[----:B------:R-:W-:-:S04]  /*3b90*/  USEL UR7, UR7, URZ, UP0 ;  /* 0x000000ff07077287 */ /* 0x000fc80008000000 */
[----:B------:R-:W-:Y:S01]  /*3ba0*/  ULEA UR6, UR7, UR5, 0x3 ;  /* 0x0000000507067291 */ /* 0x000fe2000f8e18ff */
[----:B--2---:R-:W-:-:S04]  /*3bb0*/  LOP3.LUT R2, R11, UR8, RZ, 0x3c, !PT ;  /* 0x000000080b027c12 */ /* 0x004fc8000f8e3cff */
[----:B------:R-:W-:-:S04]  /*3bc0*/  SHF.L.U32 R3, R2, 0x1f, RZ ;  /* 0x0000001f02037819 */ /* 0x000fc800000006ff */
[----:B------:R-:W1:Y:S02]  /*3bd0*/  SYNCS.PHASECHK.TRANS64.TRYWAIT P0, [UR6], R3 ;  /* 0x00000003ff0075a7 */ /* 0x000e640008001106 */
[----:B-1----:R-:W-:Y:S05]  /*3be0*/  @!P0 BRA `(.L_x_70) ;  /* 0x0000005c00288947 */ /* 0x002fea0003800000 */
.L_x_166:
        /* <DEDUP_REMOVED lines=9> */
.L_x_168:
[----:B------:R-:W-:-:S04]  /*3c80*/  UIADD3 UR7, UPT, UPT, UR7, 0x1, URZ ;  /* 0x0000000107077890 */ /* 0x000fc8000fffe0ff */
[----:B------:R-:W-:-:S04]  /*3c90*/  UISETP.NE.AND UP0, UPT, UR7, 0x4, UPT ;  /* 0x000000040700788c */ /* 0x000fc8000bf05270 */
[----:B------:R-:W-:Y:S02]  /*3ca0*/  USEL UR6, URZ, 0x1, UP0 ;  /* 0x00000001ff067887 */ /* 0x000fe40008000000 */
[----:B------:R-:W-:-:S04]  /*3cb0*/  USEL UR7, UR7, URZ, UP0 ;  /* 0x000000ff07077287 */ /* 0x000fc80008000000 */
[----:B------:R-:W-:Y:S01]  /*3cc0*/  ULEA UR7, UR7, UR5, 0x3 ;  /* 0x0000000507077291 */ /* 0x000fe2000f8e18ff */
[----:B------:R-:W-:-:S04]  /*3cd0*/  LOP3.LUT R2, R2, UR6, RZ, 0x3c, !PT ;  /* 0x0000000602027c12 */ /* 0x000fc8000f8e3cff */
[----:B------:R-:W-:-:S04]  /*3ce0*/  SHF.L.U32 R2, R2, 0x1f, RZ ;  /* 0x0000001f02027819 */ /* 0x000fc800000006ff */
[----:B------:R-:W2:Y:S02]  /*3cf0*/  SYNCS.PHASECHK.TRANS64.TRYWAIT P0, [UR7], R2 ;  /* 0x00000002ff0075a7 */ /* 0x000ea40008001107 */
[----:B--2---:R-:W-:Y:S05]  /*3d00*/  @!P0 BRA `(.L_x_72) ;  /* 0x0000005c00108947 */ /* 0x004fea0003800000 */
.L_x_170:
[----:B------:R-:W-:Y:S01]  /*3d10*/  NOP ;  /* 0x0000000000007918 */ /* 0x000fe20000000000 */
[----:B-1----:R-:W1:Y:S01]  /*3d20*/  LDS R0, [UR4+0x14] ;  /* 0x00001404ff007984 */ /* 0x002e620008000800 */
[----:B------:R-:W-:Y:S01]  /*3d30*/  ULOP3.LUT UR6, UR17, 0xffff, URZ, 0xc0, !UPT ;  /* 0x0000ffff11067892 */ /* 0x000fe2000f8ec0ff */
[----:B------:R-:W-:Y:S01]  /*3d40*/  UMOV UR8, 0xffff ;  /* 0x0000ffff00087882 */ /* 0x000fe20000000000 */
[----:B------:R-:W-:Y:S02]  /*3d50*/  UMOV UR5, 0x1 ;  /* 0x0000000100057882 */ /* 0x000fe40000000000 */
[----:B------:R-:W-:-:S04]  /*3d60*/  USHF.R.U32.HI UR6, URZ, 0x5, UR6 ;  /* 0x00000005ff067899 */ /* 0x000fc80008011606 */
[----:B------:R-:W-:Y:S02]  /*3d70*/  USHF.L.U32 UR8, UR8, UR6, URZ ;  /* 0x0000000608087299 */ /* 0x000fe400080006ff */
[----:B------:R-:W-:-:S04]  /*3d80*/  USHF.L.U32 UR5, UR5, UR6, URZ ;  /* 0x0000000605057299 */ /* 0x000fc800080006ff */
[----:B-1----:R-:W-:-:S04]  /*3d90*/  LOP3.LUT R0, R0, UR8, RZ, 0xc0, !PT ;  /* 0x0000000800007c12 */ /* 0x002fc8000f8ec0ff */
[----:B------:R-:W-:-:S13]  /*3da0*/  ISETP.NE.AND P0, PT, R0, UR8, PT ;  /* 0x0000000800007c0c */ /* 0x000fda000bf05270 */
[----:B------:R-:W-:Y:S05]  /*3db0*/  @P0 BRA `(.L_x_73) ;  /* 0x0000000000580947 */ /* 0x000fea0003800000 */
[----:B------:R-:W1:Y:S02]  /*3dc0*/  LDS R0, [UR4+0x18] ;  /* 0x00001804ff007984 */ /* 0x000e640008000800 */
[----:B-1----:R-:W-:-:S04]  /*3dd0*/  LOP3.LUT R0, R0, UR5, RZ, 0xc0, !PT ;  /* 0x0000000500007c12 */ /* 0x002fc8000f8ec0ff */
[----:B------:R-:W-:-:S13]  /*3de0*/  ISETP.NE.AND P0, PT, R0, UR5, PT ;  /* 0x0000000500007c0c */ /* 0x000fda000bf05270 */
[----:B------:R-:W-:Y:S05]  /*3df0*/  @P0 BRA `(.L_x_74) ;  /* 0x00000000003c0947 */ /* 0x000fea0003800000 */
[----:B------:R-:W1:Y:S01]  /*3e00*/  S2R R2, SR_LANEID ;  /* 0x0000000000027919 */ /* 0x000e620000000000 */
[----:B------:R-:W-:Y:S01]  /*3e10*/  ULOP3.LUT UR8, URZ, UR8, URZ, 0x33, !UPT ;  /* 0x00000008ff087292 */ /* 0x000fe2000f8e33ff */
[----:B------:R-:W-:Y:S02]  /*3e20*/  VOTEU.ANY UR7, UPT, PT ;  /* 0x0000000000077886 */ /* 0x000fe400038e0100 */
[----:B------:R-:W-:-:S03]  /*3e30*/  UFLO.U32 UR7, UR7 ;  /* 0x00000007000772bd */ /* 0x000fc600080e0000 */
[----:B------:R-:W-:-:S04]  /*3e40*/  IMAD.U32 R0, RZ, RZ, UR8 ;  /* 0x00000008ff007e24 */ /* 0x000fc8000f8e00ff */
[----:B------:R2:W4:Y:S02]  /*3e50*/  REDUX UR6, R0 ;  /* 0x00000000000673c4 */ /* 0x0005240000000000 */
[----:B------:R1:W-:Y:S02]  /*3e60*/  UTCATOMSWS.AND URZ, UR8 ;  /* 0x0000000800ff79e3 */ /* 0x0003e40008000000 */
[----:B-1----:R-:W-:Y:S02]  /*3e70*/  ISETP.EQ.U32.AND P0, PT, R2, UR7, PT ;  /* 0x0000000702007c0c */ /* 0x002fe4000bf02070 */
[----:B--2---:R-:W-:Y:S02]  /*3e80*/  LOP3.LUT R0, RZ, UR5, RZ, 0x33, !PT ;  /* 0x00000005ff007c12 */ /* 0x004fe4000f8e33ff */
[----:B----4-:R-:W-:Y:S02]  /*3e90*/  MOV R2, UR6 ;  /* 0x0000000600027c02 */ /* 0x010fe40008000f00 */
[----:B------:R-:W1:Y:S07]  /*3ea0*/  REDUX UR5, R0 ;  /* 0x00000000000573c4 */ /* 0x000e6e0000000000 */
[----:B------:R2:W-:Y:S01]  /*3eb0*/  @P0 ATOMS.AND RZ, [UR4+0x14], R2 ;  /* 0x00001402ffff098c */ /* 0x0005e2000a800004 */
[----:B-1----:R-:W-:-:S05]  /*3ec0*/  IMAD.U32 R0, RZ, RZ, UR5 ;  /* 0x00000005ff007e24 */ /* 0x002fca000f8e00ff */
[----:B------:R2:W-:Y:S01]  /*3ed0*/  @P0 ATOMS.AND RZ, [UR4+0x18], R0 ;  /* 0x00001800ffff098c */ /* 0x0005e2000a800004 */
[----:B------:R-:W-:Y:S05]  /*3ee0*/  BRA `(.L_x_75) ;  /* 0x0000000000147947 */ /* 0x000fea0003800000 */
.L_x_74:
[----:B------:R-:W-:Y:S02]  /*3ef0*/  MOV R2, 0x3f10 ;  /* 0x00003f1000027802 */ /* 0x000fe40000000f00 */
[----:B---3-5:R-:W-:Y:S05]  /*3f00*/  CALL.REL.NOINC `($__internal_0_$__cuda_sm10x_tcgen05_guardrail_trap_col_being_dealloced_not_returned_by_alloc) ;  /* 0x0000005c00f87944 */ /* 0x028fea0003c00000 */
[----:B------:R-:W-:Y:S05]  /*3f10*/  BRA `(.L_x_75) ;  /* 0x0000000000087947 */ /* 0x000fea0003800000 */
.L_x_73:
[----:B------:R-:W-:Y:S02]  /*3f20*/  MOV R2, 0x3f40 ;  /* 0x00003f4000027802 */ /* 0x000fe40000000f00 */
[----:B---3-5:R-:W-:Y:S05]  /*3f30*/  CALL.REL.NOINC `($__internal_2_$__cuda_sm10x_tcgen05_guardrail_trap_unallocated_columns_being_dealloced) ;  /* 0x0000006000047944 */ /* 0x028fea0003c00000 */
.L_x_75:
[----:B------:R-:W-:Y:S01]  /*3f40*/  NOP ;  /* 0x0000000000007918 */ /* 0x000fe20000000000 */
[----:B------:R-:W-:Y:S05]  /*3f50*/  EXIT ;  /* 0x000000000000794d */ /* 0x000fea0003800000 */
.L_x_57:
[----:B------:R-:W-:-:S09]  /*3f60*/  UISETP.NE.OR UP4, UPT, UR5, 0x3, !UP4 ;  /* 0x000000030500788c */ /* 0x000fd2000e785670 */
[----:B------:R-:W-:Y:S05]  /*3f70*/  BRA.U UP4, `(.L_x_76) ;  /* 0x0000000d04fc7547 */ /* 0x000fea000b800000 */
[----:B------:R-:W1:Y:S01]  /*3f80*/  LDC R0, c[0x0][0xb30] ;  /* 0x0002cc00ff007b82 */ /* 0x000e620000000800 */
[----:B------:R-:W-:Y:S01]  /*3f90*/  UMOV UR4, 0x400 ;  /* 0x0000040000047882 */ /* 0x000fe20000000000 */
[----:B------:R-:W-:Y:S01]  /*3fa0*/  HFMA2 R31, -RZ, RZ, 0, 0 ;  /* 0x00000000ff1f7431 */ /* 0x000fe200000001ff */
[----:B------:R-:W-:Y:S01]  /*3fb0*/  ULEA UR4, UR37, UR4, 0x18 ;  /* 0x0000000425047291 */ /* 0x000fe2000f8ec0ff */
[----:B------:R-:W-:Y:S01]  /*3fc0*/  IMAD.MOV.U32 R33, RZ, RZ, 0x1 ;  /* 0x00000001ff217424 */ /* 0x000fe200078e00ff */
[----:B------:R-:W-:Y:S01]  /*3fd0*/  MOV R29, 0x2000 ;  /* 0x00002000001d7802 */ /* 0x000fe20000000f00 */
[----:B------:R-:W-:Y:S01]  /*3fe0*/  IMAD.MOV.U32 R32, RZ, RZ, RZ ;  /* 0x000000ffff207224 */ /* 0x000fe200078e00ff */
[----:B------:R-:W-:Y:S01]  /*3ff0*/  UIADD3 UR5, UPT, UPT, UR4, 0x78, URZ ;  /* 0x0000007804057890 */ /* 0x000fe2000fffe0ff */
[----:B------:R-:W2:Y:S01]  /*4000*/  LDC R28, c[0x0][0x370] ;  /* 0x0000dc00ff1c7b82 */ /* 0x000ea20000000800 */
[----:B------:R-:W-:Y:S02]  /*4010*/  UPLOP3.LUT UP0, UPT, UPT, UPT, UPT, 0x40, 0x4 ;  /* 0x000000000004789c */ /* 0x000fe40003f0e870 */
[----:B------:R-:W-:-:S02]  /*4020*/  UIADD3 UR33, UPT, UPT, UR4, 0x60, URZ ;  /* 0x0000006004217890 */ /* 0x000fc4000fffe0ff */
[----:B------:R-:W-:Y:S02]  /*4030*/  UIADD3 UR25, UPT, UPT, UR4, 0x68, URZ ;  /* 0x0000006804197890 */ /* 0x000fe4000fffe0ff */
[----:B------:R-:W-:Y:S01]  /*4040*/  UIADD3 UR17, UPT, UPT, UR4, 0x70, URZ ;  /* 0x0000007004117890 */ /* 0x000fe2000fffe0ff */
[----:B------:R-:W3:Y:S01]  /*4050*/  LDC R3, c[0x0][0xb0c] ;  /* 0x0002c300ff037b82 */ /* 0x000ee20000000800 */
[----:B------:R-:W-:-:S07]  /*4060*/  UPRMT UR5, UR37, 0x654, UR5 ;  /* 0x0000065425057896 */ /* 0x000fce0008000005 */
[----:B------:R-:W4:Y:S01]  /*4070*/  LDC R22, c[0x0][0xb20] ;  /* 0x0002c800ff167b82 */ /* 0x000f220000000800 */
[----:B-1----:R-:W-:-:S07]  /*4080*/  ISETP.NE.AND P1, PT, R0, 0x1, PT ;  /* 0x000000010000780c */ /* 0x002fce0003f25270 */
[----:B------:R-:W1:Y:S08]  /*4090*/  LDC.64 R34, c[0x0][0x348] ;  /* 0x0000d200ff227b82 */ /* 0x000e700000000a00 */
[----:B------:R-:W1:Y:S08]  /*40a0*/  LDC.64 R14, c[0x0][0x888] ;  /* 0x00022200ff0e7b82 */ /* 0x000e700000000a00 */
[----:B------:R-:W1:Y:S08]  /*40b0*/  LDC.64 R18, c[0x0][0xb10] ;  /* 0x0002c400ff127b82 */ /* 0x000e700000000a00 */
[----:B------:R-:W1:Y:S08]  /*40c0*/  LDC.64 R6, c[0x0][0xb18] ;  /* 0x0002c600ff067b82 */ /* 0x000e700000000a00 */
[----:B------:R-:W1:Y:S08]  /*40d0*/  LDC.64 R4, c[0x0][0xb28] ;  /* 0x0002ca00ff047b82 */ /* 0x000e700000000a00 */
[----:B------:R-:W1:Y:S08]  /*40e0*/  LDC.64 R16, c[0x0][0x890] ;  /* 0x00022400ff107b82 */ /* 0x000e700000000a00 */
[----:B--234-:R-:W1:Y:S02]  /*40f0*/  LDC R23, c[0x0][0x374] ;  /* 0x0000dd00ff177b82 */ /* 0x01ce640000000800 */
.L_x_87:
[C---:B------:R-:W-:Y:S02]  /*4100*/  LEA R0, R32.reuse, UR4, 0x3 ;  /* 0x0000000420007c11 */ /* 0x040fe4000f8e18ff */
[----:B------:R-:W-:Y:S02]  /*4110*/  SHF.L.U32 R2, R31, 0x1f, RZ ;  /* 0x0000001f1f027819 */ /* 0x000fe400000006ff */
[----:B------:R-:W-:Y:S02]  /*4120*/  LEA R24, R32, UR4, 0x4 ;  /* 0x0000000420187c11 */ /* 0x000fe4000f8e20ff */
[----:B--2---:R-:W2:Y:S02]  /*4130*/  SYNCS.PHASECHK.TRANS64.TRYWAIT P0, [R0+URZ+0xb0], R2 ;  /* 0x0000b002000075a7 */ /* 0x004ea400080011ff */
[----:B--2---:R-:W-:Y:S05]  /*4140*/  @!P0 BRA `(.L_x_77) ;  /* 0x0000005800188947 */ /* 0x004fea0003800000 */
.L_x_171:
[----:B------:R-:W-:Y:S01]  /*4150*/  ISETP.GE.AND P0, PT, R40, 0x1, PT ;  /* 0x000000012800780c */ /* 0x000fe20003f06270 */
[----:B------:R-:W3:Y:S01]  /*4160*/  LDS.128 R24, [R24+0x140] ;  /* 0x0001400018187984 */ /* 0x000ee20000000c00 */
[----:B--2---:R-:W-:Y:S01]  /*4170*/  VIADD R0, R0, 0xc0 ;  /* 0x000000c000007836 */ /* 0x004fe20000000000 */
[----:B------:R-:W-:Y:S01]  /*4180*/  @!PT LDS RZ, [RZ] ;  /* 0x00000000fffff984 */ /* 0x000fe20000000800 */
[----:B------:R-:W-:Y:S01]  /*4190*/  @!PT LDS RZ, [RZ] ;  /* 0x00000000fffff984 */ /* 0x000fe20000000800 */
[----:B------:R-:W-:Y:S01]  /*41a0*/  @!PT LDS RZ, [RZ] ;  /* 0x00000000fffff984 */ /* 0x000fe20000000800 */
[----:B------:R-:W-:Y:S01]  /*41b0*/  @!PT LDS RZ, [RZ] ;  /* 0x00000000fffff984 */ /* 0x000fe20000000800 */
[----:B------:R2:W-:Y:S06]  /*41c0*/  MEMBAR.ALL.CTA ;  /* 0x0000000000007992 */ /* 0x0005ec0000008000 */
[----:B--2---:R-:W2:Y:S01]  /*41d0*/  FENCE.VIEW.ASYNC.S ;  /* 0x00000000000073c6 */ /* 0x004ea20000000000 */
[----:B------:R-:W-:Y:S04]  /*41e0*/  PRMT R0, RZ, 0x654, R0 ;  /* 0x00000654ff007816 */ /* 0x000fe80000000000 */
[----:B--2---:R2:W-:Y:S01]  /*41f0*/  SYNCS.ARRIVE.TRANS64.RED.A1T0 RZ, [R0+URZ], RZ ;  /* 0x000000ff00ff79a7 */ /* 0x0045e200081004ff */
[----:B---3--:R-:W-:Y:S11]  /*4200*/  LOP3.LUT P3, RZ, R26, 0x1, RZ, 0xc0, !PT ;  /* 0x000000011aff7812 */ /* 0x008ff6000786c0ff */
[----:B------:R-:W-:Y:S02]  /*4210*/  @!UPT UIADD3 URZ, UPT, UPT, URZ, URZ, URZ ;  /* 0x000000fffffff290 */ /* 0x000fe4000fffe0ff */
[----:B------:R-:W-:Y:S02]  /*4220*/  @P3 MOV R11, R24 ;  /* 0x00000018000b3202 */ /* 0x000fe40000000f00 */
[----:B------:R-:W-:Y:S01]  /*4230*/  @P3 LOP3.LUT R10, R25, 0xffff, RZ, 0xc0, !PT ;  /* 0x0000ffff190a3812 */ /* 0x000fe200078ec0ff */
[----:B--2---:R-:W-:Y:S06]  /*4240*/  @!P0 BRA `(.L_x_78) ;  /* 0x0000000000a48947 */ /* 0x004fec0003800000 */
[-C--:B-1----:R-:W-:Y:S01]  /*4250*/  IMAD.HI.U32 R0, R23, R7.reuse, RZ ;  /* 0x0000000717007227 */ /* 0x082fe200078e00ff */
[----:B------:R-:W-:Y:S02]  /*4260*/  ISETP.NE.AND P0, PT, R6, 0x1, PT ;  /* 0x000000010600780c */ /* 0x000fe40003f05270 */
[----:B------:R-:W-:Y:S01]  /*4270*/  ISETP.NE.AND P2, PT, R40, 0x1, PT ;  /* 0x000000012800780c */ /* 0x000fe20003f45270 */
[----:B------:R-:W-:Y:S01]  /*4280*/  IMAD.HI.U32 R9, R28, R18, RZ ;  /* 0x000000121c097227 */ /* 0x000fe200078e00ff */
[----:B------:R-:W-:Y:S02]  /*4290*/  SHF.R.U32.HI R0, RZ, R22, R0 ;  /* 0x00000016ff007219 */ /* 0x000fe40000011600 */
[----:B------:R-:W-:Y:S01]  /*42a0*/  ISETP.NE.AND P4, PT, R3, 0x1, PT ;  /* 0x000000010300780c */ /* 0x000fe20003f85270 */
[----:B------:R-:W-:Y:S01]  /*42b0*/  IMAD.HI.U32 R13, R10, R7, RZ ;  /* 0x000000070a0d7227 */ /* 0x000fe200078e00ff */
[----:B------:R-:W-:Y:S02]  /*42c0*/  SHF.R.U32.HI R9, RZ, R19, R9 ;  /* 0x00000013ff097219 */ /* 0x000fe40000011609 */
[----:B------:R-:W-:Y:S01]  /*42d0*/  SEL R0, R23, R0, !P0 ;  /* 0x0000000017007207 */ /* 0x000fe20004000000 */
[----:B------:R-:W-:Y:S01]  /*42e0*/  IMAD.HI.U32 R12, R11, R18, RZ ;  /* 0x000000120b0c7227 */ /* 0x000fe200078e00ff */
[----:B------:R-:W-:Y:S03]  /*42f0*/  SEL R9, R28, R9, !P4 ;  /* 0x000000091c097207 */ /* 0x000fe60006000000 */
[-C--:B------:R-:W-:Y:S01]  /*4300*/  IMAD.HI.U32 R8, R0, R4.reuse, RZ ;  /* 0x0000000400087227 */ /* 0x080fe200078e00ff */
[----:B------:R-:W-:Y:S03]  /*4310*/  SHF.R.U32.HI R12, RZ, R19, R12 ;  /* 0x00000013ff0c7219 */ /* 0x000fe6000001160c */
[----:B------:R-:W-:Y:S01]  /*4320*/  IMAD.HI.U32 R2, R9, R4, RZ ;  /* 0x0000000409027227 */ /* 0x000fe200078e00ff */
[-C--:B------:R-:W-:Y:S02]  /*4330*/  @P2 SHF.R.U32.HI R0, RZ, R5.reuse, R8 ;  /* 0x00000005ff002219 */ /* 0x080fe40000011608 */
[----:B------:R-:W-:Y:S02]  /*4340*/  SHF.R.U32.HI R8, RZ, R22, R13 ;  /* 0x00000016ff087219 */ /* 0x000fe4000001160d */
[----:B------:R-:W-:Y:S01]  /*4350*/  @P2 SHF.R.U32.HI R9, RZ, R5, R2 ;  /* 0x00000005ff092219 */ /* 0x000fe20000011602 */
[----:B------:R-:W-:Y:S01]  /*4360*/  IMAD R0, R40, R0, RZ ;  /* 0x0000000028007224 */ /* 0x000fe200078e02ff */
[----:B------:R-:W-:Y:S02]  /*4370*/  SEL R8, R10, R8, !P0 ;  /* 0x000000080a087207 */ /* 0x000fe40004000000 */
[----:B------:R-:W-:Y:S01]  /*4380*/  SEL R2, R11, R12, !P4 ;  /* 0x0000000c0b027207 */ /* 0x000fe20006000000 */
[----:B------:R-:W-:Y:S01]  /*4390*/  IMAD R12, R40, R9, RZ ;  /* 0x00000009280c7224 */ /* 0x000fe200078e02ff */
[C---:B------:R-:W-:Y:S01]  /*43a0*/  ISETP.GE.AND P0, PT, R8.reuse, R0, PT ;  /* 0x000000000800720c */ /* 0x040fe20003f06270 */
[----:B------:R-:W-:Y:S03]  /*43b0*/  IMAD.HI.U32 R0, R8, R4, RZ ;  /* 0x0000000408007227 */ /* 0x000fe600078e00ff */
[----:B------:R-:W-:Y:S02]  /*43c0*/  ISETP.GE.OR P0, PT, R2, R12, P0 ;  /* 0x0000000c0200720c */ /* 0x000fe40000706670 */
[-C--:B------:R-:W-:Y:S04]  /*43d0*/  SHF.R.U32.HI R0, RZ, R5.reuse, R0 ;  /* 0x00000005ff007219 */ /* 0x080fe80000011600 */
[----:B------:R-:W-:Y:S05]  /*43e0*/  SEL R13, R8, R0, !P2 ;  /* 0x00000000080d7207 */ /* 0x000fea0005000000 */
[----:B------:R-:W-:Y:S02]  /*43f0*/  IMAD.MOV R12, RZ, RZ, -R13 ;  /* 0x000000ffff0c7224 */ /* 0x000fe400078e0a0d */
[----:B------:R-:W-:Y:S04]  /*4400*/  @!P0 IMAD.HI.U32 R0, R2, R4, RZ ;  /* 0x0000000402008227 */ /* 0x000fe800078e00ff */
[----:B------:R-:W-:Y:S01]  /*4410*/  IMAD R12, R40, R12, R8 ;  /* 0x0000000c280c7224 */ /* 0x000fe200078e0208 */
[----:B------:R-:W-:Y:S04]  /*4420*/  @!P0 SHF.R.U32.HI R0, RZ, R5, R0 ;  /* 0x00000005ff008219 */ /* 0x000fe80000011600 */
[----:B------:R-:W-:Y:S04]  /*4430*/  @!P0 SEL R0, R2, R0, !P2 ;  /* 0x0000000002008207 */ /* 0x000fe80005000000 */
[----:B------:R-:W-:Y:S01]  /*4440*/  @!P0 IADD3 R13, PT, PT, R13, -R0, RZ ;  /* 0x800000000d0d8210 */ /* 0x000fe20007ffe0ff */
[----:B------:R-:W-:Y:S01]  /*4450*/  @!P0 IMAD R0, R9, R12, R0 ;  /* 0x0000000c09008224 */ /* 0x000fe200078e0200 */
[----:B------:R-:W-:Y:S01]  /*4460*/  IADD3 R9, PT, PT, -R8, RZ, RZ ;  /* 0x000000ff08097210 */ /* 0x000fe20007ffe1ff */
[--C-:B------:R-:W-:Y:S02]  /*4470*/  IMAD.MOV R12, RZ, RZ, -R2.reuse ;  /* 0x000000ffff0c7224 */ /* 0x100fe400078e0a02 */
[----:B------:R-:W-:Y:S02]  /*4480*/  @!P0 IMAD R8, R13, R40, R2 ;  /* 0x000000280d088224 */ /* 0x000fe400078e0202 */
[----:B------:R-:W-:Y:S02]  /*4490*/  @!P0 IMAD.MOV.U32 R2, RZ, RZ, R0 ;  /* 0x000000ffff028224 */ /* 0x000fe400078e0000 */
[----:B------:R-:W-:Y:S02]  /*44a0*/  IMAD R11, R3, R12, R11 ;  /* 0x0000000c030b7224 */ /* 0x000fe400078e020b */
[----:B------:R-:W-:Y:S02]  /*44b0*/  IMAD R10, R6, R9, R10 ;  /* 0x00000009060a7224 */ /* 0x000fe400078e020a */
[----:B------:R-:W-:Y:S02]  /*44c0*/  IMAD R11, R2, R3, R11 ;  /* 0x00000003020b7224 */ /* 0x000fe400078e020b */
[----:B------:R-:W-:Y:S02]  /*44d0*/  IMAD R10, R8, R6, R10 ;  /* 0x00000006080a7224 */ /* 0x000fe400078e020a */
.L_x_78:
[----:B------:R-:W-:Y:S05]  /*44e0*/  BRA.U UP0, `(.L_x_79) ;  /* 0x0000000100107547 */ /* 0x000fea000b800000 */
[----:B------:R-:W-:Y:S04]  /*44f0*/  MOV R2, UR7 ;  /* 0x0000000700027c02 */ /* 0x000fe80008000f00 */
[----:B------:R-:W-:Y:S04]  /*4500*/  SHF.L.U32 R2, R2, 0x1f, RZ ;  /* 0x0000001f02027819 */ /* 0x000fe800000006ff */
[----:B------:R-:W2:Y:S02]  /*4510*/  SYNCS.PHASECHK.TRANS64.TRYWAIT P0, [UR4+0xa8], R2 ;  /* 0x0000a802ff0075a7 */ /* 0x000ea40008001104 */
[----:B--2---:R-:W-:Y:S05]  /*4520*/  @!P0 BRA `(.L_x_80) ;  /* 0x0000005400348947 */ /* 0x004fea0003800000 */
.L_x_79:
[----:B-1----:R-:W-:Y:S02]  /*4530*/  ISETP.NE.U32.AND P0, PT, R16, RZ, PT ;  /* 0x000000ff1000720c */ /* 0x002fe40003f05070 */
[----:B------:R-:W-:Y:S02]  /*4540*/  R2UR UR35, R21 ;  /* 0x00000000152372ca */ /* 0x000fe400000e0000 */
[----:B------:R-:W-:Y:S02]  /*4550*/  R2UR UR34, R20 ;  /* 0x00000000142272ca */ /* 0x000fe400000e0000 */
[----:B------:R-:W-:Y:S02]  /*4560*/  ISETP.NE.AND.EX P0, PT, R17, RZ, PT, P0 ;  /* 0x000000ff1100720c */ /* 0x000fe40003f05300 */
[----:B------:R-:W-:Y:S02]  /*4570*/  ISETP.NE.U32.AND P2, PT, R16, RZ, PT ;  /* 0x000000ff1000720c */ /* 0x000fe40003f45070 */
[----:B------:R-:W-:Y:S02]  /*4580*/  SHF.L.U32 R20, R33, 0x1f, RZ ;  /* 0x0000001f21147819 */ /* 0x000fe400000006ff */
[----:B------:R-:W-:Y:S03]  /*4590*/  ISETP.NE.AND.EX P2, PT, R17, RZ, PT, P2 ;  /* 0x000000ff1100720c */ /* 0x000fe60003f45320 */
[----:B------:R-:W-:Y:S02]  /*45a0*/  USHF.L.U32 UR35, UR35, 0x7, URZ ;  /* 0x0000000723237899 */ /* 0x000fe400080006ff */
[----:B------:R-:W-:Y:S02]  /*45b0*/  USHF.L.U32 UR34, UR34, 0x7, URZ ;  /* 0x0000000722227899 */ /* 0x000fe400080006ff */
[----:B------:R-:W-:Y:S10]  /*45c0*/  @!P0 BRA `(.L_x_81) ;  /* 0x00000000002c8947 */ /* 0x000ff40003800000 */
[----:B------:R-:W-:Y:S01]  /*45d0*/  ISETP.NE.U32.AND P0, PT, R14, RZ, PT ;  /* 0x000000ff0e00720c */ /* 0x000fe20003f05070 */
[----:B------:R-:W-:Y:S03]  /*45e0*/  IMAD.MOV.U32 R88, RZ, RZ, 0x1 ;  /* 0x00000001ff587424 */ /* 0x000fe600078e00ff */
[----:B------:R-:W-:Y:S11]  /*45f0*/  ISETP.NE.AND.EX P0, PT, R15, RZ, PT, P0 ;  /* 0x000000ff0f00720c */ /* 0x000ff60003f05300 */
[----:B------:R-:W-:Y:S02]  /*4600*/  @!UPT UIADD3 URZ, UPT, UPT, URZ, URZ, URZ ;  /* 0x000000fffffff290 */ /* 0x000fe4000fffe0ff */
[----:B------:R-:W1:Y:S01]  /*4610*/  @P0 LDC.64 R8, c[0x0][0x888] ;  /* 0x00022200ff080b82 */ /* 0x000e620000000a00 */
[----:B--2---:R-:W-:Y:S04]  /*4620*/  @P0 IMAD R0, R16, UR36, RZ ;  /* 0x0000002410000c24 */ /* 0x004fe8000f8e02ff */
[----:B-1----:R-:W-:Y:S04]  /*4630*/  @P0 IMAD.WIDE R8, R0, 0x4, R8 ;  /* 0x0000000400080825 */ /* 0x002fe800078e0208 */
[----:B------:R-:W-:Y:S01]  /*4640*/  HFMA2 R0, -RZ, RZ, 0, 5.9604644775390625e-08 ;  /* 0x00000001ff007431 */ /* 0x000fe200000001ff */
[----:B-----5:R1:W5:Y:S04]  /*4650*/  @P0 LDG.E R49, desc[UR46][R8.64] ;  /* 0x0000002e08310981 */ /* 0x020368000c1e1900 */
[----:B------:R-:W-:Y:S01]  /*4660*/  @!P0 PRMT R88, R0, 0x7610, R88 ;  /* 0x0000761000588816 */ /* 0x000fe20000000058 */
[----:B-1----:R-:W3:Y:S06]  /*4670*/  @!P0 LDC R49, c[0x0][0x880] ;  /* 0x00022000ff318b82 */ /* 0x002eec0000000800 */
.L_x_81:
[----:B---3-5:R-:W-:Y:S01]  /*4680*/  @!P2 FSETP.EQ.AND P0, PT, R49, RZ, PT ;  /* 0x000000ff3100a20b */ /* 0x028fe20003f02000 */
[----:B------:R-:W-:Y:S01]  /*4690*/  @!UPT UIADD3 URZ, UPT, UPT, URZ, URZ, URZ ;  /* 0x000000fffffff290 */ /* 0x000fe2000fffe0ff */
[----:B------:R-:W-:Y:S11]  /*46a0*/  @!P2 BRA `(.L_x_82) ;  /* 0x000000000018a947 */ /* 0x000ff60003800000 */
[----:B------:R-:W-:Y:S02]  /*46b0*/  LOP3.LUT P2, RZ, R88, 0xff, RZ, 0xc0, !PT ;  /* 0x000000ff58ff7812 */ /* 0x000fe4000784c0ff */
[----:B------:R-:W-:Y:S04]  /*46c0*/  ISETP.NE.U32.AND P0, PT, R14, RZ, PT ;  /* 0x000000ff0e00720c */ /* 0x000fe80003f05070 */
[----:B------:R-:W-:Y:S04]  /*46d0*/  ISETP.NE.AND.EX P0, PT, R15, RZ, PT, P0 ;  /* 0x000000ff0f00720c */ /* 0x000fe80003f05300 */
[----:B------:R-:W-:Y:S03]  /*46e0*/  PLOP3.LUT P0, PT, P0, PT, PT, 0x8, 0x80 ;  /* 0x000000000080781c */ /* 0x000fe6000070e170 */
[----:B------:R-:W-:Y:S11]  /*46f0*/  @P2 FSETP.EQ.AND P0, PT, R49, RZ, PT ;  /* 0x000000ff3100220b */ /* 0x000ff60003f02000 */
[----:B------:R-:W-:Y:S02]  /*4700*/  @!UPT UIADD3 URZ, UPT, UPT, URZ, URZ, URZ ;  /* 0x000000fffffff290 */ /* 0x000fe4000fffe0ff */
.L_x_82:
[----:B------:R-:W1:Y:S01]  /*4710*/  SYNCS.PHASECHK.TRANS64.TRYWAIT P2, [UR4+0x80], R20 ;  /* 0x00008014ff0075a7 */ /* 0x000e620008041104 */
[----:B------:R-:W-:Y:S04]  /*4720*/  ELECT P4, URZ, PT ;  /* 0x0000000000ff782f */ /* 0x000fe80003880000 */
[----:B------:R-:W-:Y:S11]  /*4730*/  PLOP3.LUT P4, PT, P0, P4, PT, 0xf2, 0x2f ;  /* 0x00000000002f781c */ /* 0x000ff60000789e72 */
[----:B------:R-:W-:Y:S02]  /*4740*/  @!UPT UIADD3 URZ, UPT, UPT, URZ, URZ, URZ ;  /* 0x000000fffffff290 */ /* 0x000fe4000fffe0ff */
[----:B------:R-:W-:Y:S05]  /*4750*/  @!P4 IADD3 R8, P0, PT, R34, 0x580, RZ ;  /* 0x000005802208c810 */ /* 0x000fea0007f1e0ff */
[----:B--2---:R-:W-:Y:S01]  /*4760*/  @!P4 IMAD.X R2, RZ, RZ, R35, P0 ;  /* 0x000000ffff02c224 */ /* 0x004fe200000e0623 */
[----:B-1----:R-:W-:Y:S07]  /*4770*/  @!P2 BRA `(.L_x_83) ;  /* 0x0000005000b8a947 */ /* 0x002fee0003800000 */
.L_x_174:
[----:B------:R-:W-:Y:S01]  /*4780*/  @!P4 R2UR UR8, R8 ;  /* 0x000000000808c2ca */ /* 0x000fe200000e0000 */
[----:B------:R-:W-:Y:S01]  /*4790*/  VOTEU.ALL UP0, P4 ;  /* 0x0000000000ff7886 */ /* 0x000fe20002000000 */
[----:B------:R-:W-:Y:S01]  /*47a0*/  @!P4 R2UR UR6, R2 ;  /* 0x000000000206c2ca */ /* 0x000fe200000e0000 */
[----:B-1----:R-:W-:Y:S01]  /*47b0*/  @!P4 IMAD.MOV.U32 R0, RZ, RZ, 0x2000 ;  /* 0x00002000ff00c424 */ /* 0x002fe200078e00ff */
[----:B------:R-:W-:Y:S02]  /*47c0*/  UMOV UR9, 0x10000000 ;  /* 0x1000000000097882 */ /* 0x000fe40000000000 */
[----:B------:R-:W-:Y:S01]  /*47d0*/  @!UP0 UIADD3 UR32, UPT, UPT, UR4, 0x200, URZ ;  /* 0x0000020004208890 */ /* 0x000fe2000fffe0ff */
[----:B------:R-:W-:Y:S06]  /*47e0*/  VOTEU.ALL UP0, P4 ;  /* 0x0000000000ff7886 */ /* 0x000fec0002000000 */
[----:B------:R-:W-:Y:S01]  /*47f0*/  IMAD.U32 R8, RZ, RZ, UR8 ;  /* 0x00000008ff087e24 */ /* 0x000fe2000f8e00ff */
[----:B------:R-:W-:Y:S01]  /*4800*/  UMOV UR8, 0x0 ;  /* 0x0000000000087882 */ /* 0x000fe20000000000 */
[----:B------:R-:W-:Y:S01]  /*4810*/  IMAD.U32 R9, RZ, RZ, UR6 ;  /* 0x00000006ff097e24 */ /* 0x000fe2000f8e00ff */
[----:B------:R-:W-:Y:S02]  /*4820*/  UPRMT UR6, UR37, 0x654, UR33 ;  /* 0x0000065425067896 */ /* 0x000fe40008000021 */
[----:B------:R-:W-:Y:S02]  /*4830*/  @!P4 R2UR UR10, R8 ;  /* 0x00000000080ac2ca */ /* 0x000fe400000e0000 */
[----:B------:R-:W-:Y:S02]  /*4840*/  @!P4 R2UR UR11, R9 ;  /* 0x00000000090bc2ca */ /* 0x000fe400000e0000 */
[----:B------:R-:W-:Y:S05]  /*4850*/  @!P4 IADD3 R8, P0, PT, R34, 0x580, RZ ;  /* 0x000005802208c810 */ /* 0x000fea0007f1e0ff */
[----:B------:R-:W-:Y:S06]  /*4860*/  @!P4 IMAD.X R2, RZ, RZ, R35, P0 ;  /* 0x000000ffff02c224 */ /* 0x000fec00000e0623 */
[----:B------:R1:W-:Y:S01]  /*4870*/  @!UP0 UTMALDG.3D [UR32], [UR10], desc[UR8] ;  /* 0x000008200a0085b4 */ /* 0x0003e20008011000 */
[----:B------:R1:W-:Y:S01]  /*4880*/  @!P4 SYNCS.ARRIVE.TRANS64.RED.A0TR RZ, [UR4+0x60], R0 ;  /* 0x00006000ffffc9a7 */ /* 0x0003e20008300404 */
[----:B------:R-:W-:Y:S01]  /*4890*/  SYNCS.ARRIVE.TRANS64.RED.A1T0 RZ, [UR6], RZ ;  /* 0x000000ffffff79a7 */ /* 0x000fe20008100406 */
[----:B------:R-:W2:Y:S02]  /*48a0*/  SYNCS.PHASECHK.TRANS64.TRYWAIT P2, [UR4+0x88], R20 ;  /* 0x00008814ff0075a7 */ /* 0x000ea40008041104 */
[----:B-12---:R-:W-:Y:S05]  /*48b0*/  @!P2 BRA `(.L_x_84) ;  /* 0x000000500080a947 */ /* 0x006fea0003800000 */
.L_x_176:
[----:B------:R-:W-:Y:S01]  /*48c0*/  @!P4 R2UR UR8, R8 ;  /* 0x000000000808c2ca */ /* 0x000fe200000e0000 */
[----:B------:R-:W-:Y:S01]  /*48d0*/  VOTEU.ALL UP0, P4 ;  /* 0x0000000000ff7886 */ /* 0x000fe20002000000 */
[----:B------:R-:W-:Y:S01]  /*48e0*/  @!P4 R2UR UR6, R2 ;  /* 0x000000000206c2ca */ /* 0x000fe200000e0000 */
[----:B-1----:R-:W-:Y:S01]  /*48f0*/  @!P4 IMAD.MOV.U32 R0, RZ, RZ, 0x2000 ;  /* 0x00002000ff00c424 */ /* 0x002fe200078e00ff */
[----:B------:R-:W-:Y:S01]  /*4900*/  UMOV UR9, 0x10000000 ;  /* 0x1000000000097882 */ /* 0x000fe20000000000 */
[----:B------:R-:W-:Y:S01]  /*4910*/  UMOV UR27, UR35 ;  /* 0x00000023001b7c82 */ /* 0x000fe20008000000 */
[----:B------:R-:W-:Y:S02]  /*4920*/  @!UP0 UIADD3 UR26, UPT, UPT, UR34, 0x20, URZ ;  /* 0x00000020221a8890 */ /* 0x000fe4000fffe0ff */
[----:B------:R-:W-:Y:S01]  /*4930*/  @!UP0 UIADD3 UR24, UPT, UPT, UR4, 0x2200, URZ ;  /* 0x0000220004188890 */ /* 0x000fe2000fffe0ff */
[----:B------:R-:W-:Y:S01]  /*4940*/  VOTEU.ALL UP0, P4 ;  /* 0x0000000000ff7886 */ /* 0x000fe20002000000 */
[----:B------:R-:W-:Y:S03]  /*4950*/  UMOV UR28, UR36 ;  /* 0x00000024001c7c82 */ /* 0x000fe60008000000 */
        /* <DEDUP_REMOVED lines=13> */
.L_x_178:
[----:B------:R-:W2:Y:S01]  /*4a30*/  LDC.64 R12, c[0x0][0xb18] ;  /* 0x0002c600ff0c7b82 */ /* 0x000ea20000000a00 */
[----:B------:R-:W-:Y:S01]  /*4a40*/  @!P4 R2UR UR6, R2 ;  /* 0x000000000206c2ca */ /* 0x000fe200000e0000 */
[----:B------:R-:W-:Y:S01]  /*4a50*/  VOTEU.ALL UP0, P4 ;  /* 0x0000000000ff7886 */ /* 0x000fe20002000000 */
[----:B------:R-:W-:Y:S01]  /*4a60*/  @!P4 R2UR UR8, R8 ;  /* 0x000000000808c2ca */ /* 0x000fe200000e0000 */
[----:B-1----:R-:W-:Y:S01]  /*4a70*/  @!P4 IMAD.MOV.U32 R0, RZ, RZ, 0x2000 ;  /* 0x00002000ff00c424 */ /* 0x002fe200078e00ff */
[----:B------:R-:W-:Y:S03]  /*4a80*/  UMOV UR9, 0x10000000 ;  /* 0x1000000000097882 */ /* 0x000fe60000000000 */
[----:B------:R-:W1:Y:S01]  /*4a90*/  @!P1 LDC R2, c[0x0][0xb0c] ;  /* 0x0002c300ff029b82 */ /* 0x000e620000000800 */
[----:B------:R-:W-:Y:S01]  /*4aa0*/  @!UP0 UIADD3 UR18, UPT, UPT, UR34, 0x40, URZ ;  /* 0x0000004022128890 */ /* 0x000fe2000fffe0ff */
[----:B------:R-:W-:Y:S01]  /*4ab0*/  @P3 SHF.R.U32.HI R30, RZ, 0x10, R25 ;  /* 0x00000010ff1e3819 */ /* 0x000fe20000011619 */
[----:B------:R-:W-:Y:S01]  /*4ac0*/  @!UP0 UIADD3 UR16, UPT, UPT, UR4, 0x4200, URZ ;  /* 0x0000420004108890 */ /* 0x000fe2000fffe0ff */
[----:B------:R-:W-:Y:S01]  /*4ad0*/  VIADD R32, R32, 0x1 ;  /* 0x0000000120207836 */ /* 0x000fe20000000000 */
[----:B------:R-:W-:Y:S01]  /*4ae0*/  VOTEU.ALL UP0, P4 ;  /* 0x0000000000ff7886 */ /* 0x000fe20002000000 */
[----:B------:R-:W-:Y:S01]  /*4af0*/  UMOV UR19, UR35 ;  /* 0x0000002300137c82 */ /* 0x000fe20008000000 */
[----:B------:R-:W-:Y:S01]  /*4b00*/  UMOV UR20, UR36 ;  /* 0x0000002400147c82 */ /* 0x000fe20008000000 */
[----:B------:R-:W-:Y:S01]  /*4b10*/  IMAD.U32 R9, RZ, RZ, UR6 ;  /* 0x00000006ff097e24 */ /* 0x000fe2000f8e00ff */
[----:B------:R-:W-:Y:S01]  /*4b20*/  UPRMT UR6, UR37, 0x654, UR17 ;  /* 0x0000065425067896 */ /* 0x000fe20008000011 */
[----:B------:R-:W-:Y:S01]  /*4b30*/  IMAD.U32 R8, RZ, RZ, UR8 ;  /* 0x00000008ff087e24 */ /* 0x000fe2000f8e00ff */
[----:B------:R-:W-:Y:S02]  /*4b40*/  UMOV UR8, 0x0 ;  /* 0x0000000000087882 */ /* 0x000fe40000000000 */
[----:B------:R-:W-:Y:S02]  /*4b50*/  @!P4 R2UR UR11, R9 ;  /* 0x00000000090bc2ca */ /* 0x000fe400000e0000 */
[----:B------:R-:W-:Y:S02]  /*4b60*/  @!P4 R2UR UR10, R8 ;  /* 0x00000000080ac2ca */ /* 0x000fe400000e0000 */
[----:B------:R-:W3:Y:S11]  /*4b70*/  LDC.64 R8, c[0x0][0xb10] ;  /* 0x0002c400ff087b82 */ /* 0x000ef60000000a00 */
[----:B------:R4:W-:Y:S01]  /*4b80*/  @!UP0 UTMALDG.3D [UR16], [UR10], desc[UR8] ;  /* 0x000008100a0085b4 */ /* 0x0009e20008011000 */
[----:B------:R5:W-:Y:S01]  /*4b90*/  @!P4 SYNCS.ARRIVE.TRANS64.RED.A0TR RZ, [UR4+0x70], R0 ;  /* 0x00007000ffffc9a7 */ /* 0x000be20008300404 */
[C---:B---3--:R-:W-:Y:S01]  /*4ba0*/  @!P1 IMAD.HI.U32 R8, R11.reuse, R8, RZ ;  /* 0x000000080b089227 */ /* 0x048fe200078e00ff */
[----:B--2---:R-:W-:Y:S02]  /*4bb0*/  @!P1 ISETP.NE.AND P0, PT, R12, 0x1, PT ;  /* 0x000000010c00980c */ /* 0x004fe40003f05270 */
[----:B-1----:R-:W-:Y:S01]  /*4bc0*/  @!P1 ISETP.NE.AND P2, PT, R2, 0x1, PT ;  /* 0x000000010200980c */ /* 0x002fe20003f45270 */
[----:B------:R-:W-:Y:S01]  /*4bd0*/  SYNCS.ARRIVE.TRANS64.RED.A1T0 RZ, [UR6], RZ ;  /* 0x000000ffffff79a7 */ /* 0x000fe20008100406 */
[C---:B------:R-:W-:Y:S01]  /*4be0*/  @!P1 IMAD.HI.U32 R13, R10.reuse, R13, RZ ;  /* 0x0000000d0a0d9227 */ /* 0x040fe200078e00ff */
[----:B------:R-:W-:Y:S04]  /*4bf0*/  @!P1 SHF.R.U32.HI R8, RZ, R9, R8 ;  /* 0x00000009ff089219 */ /* 0x000fe80000011608 */
[----:B------:R-:W-:Y:S01]  /*4c00*/  @!P1 SEL R8, R11, R8, !P2 ;  /* 0x000000080b089207 */ /* 0x000fe20005000000 */
[----:B------:R-:W1:Y:S01]  /*4c10*/  SYNCS.PHASECHK.TRANS64.TRYWAIT P5, [UR4+0x98], R20 ;  /* 0x00009814ff0075a7 */ /* 0x000e6200080a1104 */
[----:B-----5:R-:W2:Y:S02]  /*4c20*/  @!P1 LDC R0, c[0x0][0xb20] ;  /* 0x0002c800ff009b82 */ /* 0x020ea40000000800 */
[----:B--2---:R-:W-:Y:S04]  /*4c30*/  @!P1 SHF.R.U32.HI R0, RZ, R0, R13 ;  /* 0x00000000ff009219 */ /* 0x004fe8000001160d */
[----:B------:R-:W-:Y:S05]  /*4c40*/  @!P1 SEL R9, R10, R0, !P0 ;  /* 0x000000000a099207 */ /* 0x000fea0004000000 */
[----:B------:R-:W-:Y:S02]  /*4c50*/  @!P1 IMAD.IADD R0, R9, 0x1, -R8 ;  /* 0x0000000109009824 */ /* 0x000fe400078e0a08 */
[----:B------:R-:W-:Y:S02]  /*4c60*/  @!P1 IMAD.IADD R8, R8, 0x1, -R9 ;  /* 0x0000000108089824 */ /* 0x000fe400078e0a09 */
[----:B------:R-:W-:Y:S02]  /*4c70*/  @!P1 IMAD R11, R0, R2, R11 ;  /* 0x00000002000b9224 */ /* 0x000fe400078e020b */
[----:B------:R-:W-:Y:S01]  /*4c80*/  @!P1 IMAD R10, R8, R12, R10 ;  /* 0x0000000c080a9224 */ /* 0x000fe200078e020a */
[----:B-1--4-:R-:W-:Y:S06]  /*4c90*/  @!P5 BRA `(.L_x_86) ;  /* 0x0000004c00b8d947 */ /* 0x012fec0003800000 */
.L_x_180:
[----:B------:R-:W-:Y:S01]  /*4ca0*/  @!P4 IADD3 R2, P0, PT, R34, 0x580, RZ ;  /* 0x000005802202c810 */ /* 0x000fe20007f1e0ff */
[----:B------:R-:W-:Y:S01]  /*4cb0*/  VOTEU.ALL UP0, P4 ;  /* 0x0000000000ff7886 */ /* 0x000fe20002000000 */
[----:B------:R-:W-:Y:S01]  /*4cc0*/  UMOV UR18, 0x0 ;  /* 0x0000000000127882 */ /* 0x000fe20000000000 */
[----:B------:R-:W-:Y:S01]  /*4cd0*/  UMOV UR19, 0x10000000 ;  /* 0x1000000000137882 */ /* 0x000fe20000000000 */
[----:B------:R-:W-:Y:S01]  /*4ce0*/  @!P4 R2UR UR8, R2 ;  /* 0x000000000208c2ca */ /* 0x000fe200000e0000 */
[----:B-1----:R-:W-:Y:S01]  /*4cf0*/  @!P4 IMAD.X R0, RZ, RZ, R35, P0 ;  /* 0x000000ffff00c224 */ /* 0x002fe200000e0623 */
[----:B------:R-:W-:Y:S01]  /*4d00*/  @!UP0 UIADD3 UR10, UPT, UPT, UR34, 0x60, URZ ;  /* 0x00000060220a8890 */ /* 0x000fe2000fffe0ff */
[----:B------:R-:W-:Y:S01]  /*4d10*/  ISETP.NE.AND P0, PT, R32, 0x2, PT ;  /* 0x000000022000780c */ /* 0x000fe20003f05270 */
[----:B------:R-:W-:Y:S01]  /*4d20*/  @!UP0 UIADD3 UR9, UPT, UPT, UR4, 0x78, URZ ;  /* 0x0000007804098890 */ /* 0x000fe2000fffe0ff */
[----:B------:R-:W-:Y:S01]  /*4d30*/  LOP3.LUT R33, R33, 0x1, RZ, 0x3c, !PT ;  /* 0x0000000121217812 */ /* 0x000fe200078e3cff */
[----:B------:R-:W-:Y:S01]  /*4d40*/  UMOV UR11, UR35 ;  /* 0x00000023000b7c82 */ /* 0x000fe20008000000 */
[----:B------:R-:W-:Y:S01]  /*4d50*/  @!P4 R2UR UR6, R0 ;  /* 0x000000000006c2ca */ /* 0x000fe200000e0000 */
[----:B------:R-:W-:Y:S01]  /*4d60*/  UMOV UR12, UR36 ;  /* 0x00000024000c7c82 */ /* 0x000fe20008000000 */
[----:B------:R-:W-:Y:S01]  /*4d70*/  @P3 R2UR UR36, R30 ;  /* 0x000000001e2432ca */ /* 0x000fe200000e0000 */
[----:B------:R-:W-:Y:S01]  /*4d80*/  IMAD.IADD R20, R10, 0x1, R86 ;  /* 0x000000010a147824 */ /* 0x000fe200078e0256 */
[----:B------:R-:W-:Y:S01]  /*4d90*/  SEL R0, RZ, 0x1, P0 ;  /* 0x00000001ff007807 */ /* 0x000fe20000000000 */
[----:B------:R-:W-:Y:S01]  /*4da0*/  IMAD.IADD R21, R11, 0x1, R87 ;  /* 0x000000010b157824 */ /* 0x000fe200078e0257 */
[----:B------:R-:W-:Y:S01]  /*4db0*/  SEL R32, R32, RZ, P0 ;  /* 0x000000ff20207207 */ /* 0x000fe20000000000 */
[----:B------:R-:W-:Y:S01]  /*4dc0*/  IMAD.U32 R8, RZ, RZ, UR8 ;  /* 0x00000008ff087e24 */ /* 0x000fe2000f8e00ff */
[----:B------:R-:W-:Y:S01]  /*4dd0*/  @!UP0 UIADD3 UR8, UPT, UPT, UR4, 0x6200, URZ ;  /* 0x0000620004088890 */ /* 0x000fe2000fffe0ff */
[----:B------:R-:W-:Y:S01]  /*4de0*/  LOP3.LUT R31, R31, R0, RZ, 0x3c, !PT ;  /* 0x000000001f1f7212 */ /* 0x000fe200078e3cff */
[----:B------:R-:W-:Y:S02]  /*4df0*/  VOTEU.ALL UP0, P4 ;  /* 0x0000000000ff7886 */ /* 0x000fe40002000000 */
[----:B------:R-:W-:Y:S01]  /*4e00*/  @!P4 R2UR UR14, R8 ;  /* 0x00000000080ec2ca */ /* 0x000fe200000e0000 */
[----:B------:R-:W-:Y:S05]  /*4e10*/  IMAD.U32 R9, RZ, RZ, UR6 ;  /* 0x00000006ff097e24 */ /* 0x000fea000f8e00ff */
[----:B------:R-:W-:Y:S11]  /*4e20*/  @!P4 R2UR UR15, R9 ;  /* 0x00000000090fc2ca */ /* 0x000ff600000e0000 */
[----:B------:R-:W-:Y:S02]  /*4e30*/  @!UPT UIADD3 URZ, UPT, UPT, URZ, URZ, URZ ;  /* 0x000000fffffff290 */ /* 0x000fe4000fffe0ff */
[----:B------:R2:W-:Y:S01]  /*4e40*/  @!UP0 UTMALDG.3D [UR8], [UR14], desc[UR18] ;  /* 0x000012080e0085b4 */ /* 0x0005e20008011000 */
[----:B------:R2:W-:Y:S01]  /*4e50*/  @!P4 SYNCS.ARRIVE.TRANS64.RED.A0TR RZ, [UR4+0x78], R29 ;  /* 0x0000781dffffc9a7 */ /* 0x0005e20008300404 */
[----:B------:R-:W-:Y:S01]  /*4e60*/  UPLOP3.LUT UP0, UPT, UPT, UPT, UPT, 0x80, 0x8 ;  /* 0x000000000008789c */ /* 0x000fe20003f0f070 */
[----:B------:R-:W-:Y:S01]  /*4e70*/  SYNCS.ARRIVE.TRANS64.RED.A1T0 RZ, [UR5], RZ ;  /* 0x000000ffffff79a7 */ /* 0x000fe20008100405 */
[----:B------:R-:W-:Y:S09]  /*4e80*/  @P3 BRA `(.L_x_87) ;  /* 0xfffffff0009c3947 */ /* 0x000ff2000383ffff */
[----:B------:R-:W-:-:S04]  /*4e90*/  SHF.L.U32 R2, R33, 0x1f, RZ ;  /* 0x0000001f21027819 */ /* 0x000fc800000006ff */
[----:B------:R-:W1:Y:S02]  /*4ea0*/  SYNCS.PHASECHK.TRANS64.TRYWAIT P0, [UR4+0x80], R2 ;  /* 0x00008002ff0075a7 */ /* 0x000e640008001104 */
[----:B-1----:R-:W-:Y:S05]  /*4eb0*/  @!P0 BRA `(.L_x_88) ;  /* 0x0000004c00488947 */ /* 0x002fea0003800000 */
.L_x_182:
[----:B------:R-:W3:Y:S02]  /*4ec0*/  SYNCS.PHASECHK.TRANS64.TRYWAIT P0, [UR4+0x88], R2 ;  /* 0x00008802ff0075a7 */ /* 0x000ee40008001104 */
[----:B---3--:R-:W-:Y:S05]  /*4ed0*/  @!P0 BRA `(.L_x_89) ;  /* 0x0000004c00588947 */ /* 0x008fea0003800000 */
.L_x_184:
[----:B------:R-:W3:Y:S02]  /*4ee0*/  SYNCS.PHASECHK.TRANS64.TRYWAIT P0, [UR4+0x90], R2 ;  /* 0x00009002ff0075a7 */ /* 0x000ee40008001104 */
[----:B---3--:R-:W-:Y:S05]  /*4ef0*/  @!P0 BRA `(.L_x_90) ;  /* 0x0000004c00688947 */ /* 0x008fea0003800000 */
.L_x_186:
[----:B-1----:R-:W-:-:S07]  /*4f00*/  MOV R0, UR4 ;  /* 0x0000000400007c02 */ /* 0x002fce0008000f00 */
.L_x_91:
[----:B-1----:R-:W-:-:S04]  /*4f10*/  SHF.L.U32 R2, R33, 0x1f, RZ ;  /* 0x0000001f21027819 */ /* 0x002fc800000006ff */
[----:B------:R1:W3:Y:S03]  /*4f20*/  SYNCS.PHASECHK.TRANS64.TRYWAIT P0, [R0+URZ+0x98], R2 ;  /* 0x00009802000075a7 */ /* 0x0002e600080011ff */
[----:B---3--:R-:W-:Y:S05]  /*4f30*/  @!P0 NANOSLEEP.SYNCS 0x989680 ;  /* 0x009896800000895d */ /* 0x008fea0003900000 */
[----:B------:R-:W3:Y:S02]  /*4f40*/  @!P0 SYNCS.PHASECHK.TRANS64 P0, [R0+URZ+0x98], R2 ;  /* 0x00009802000085a7 */ /* 0x000ee400080010ff */
[----:B--23--:R-:W-:Y:S05]  /*4f50*/  @P0 EXIT ;  /* 0x000000000000094d */ /* 0x00cfea0003800000 */
[----:B------:R-:W-:Y:S05]  /*4f60*/  BRA `(.L_x_91) ;  /* 0xfffffffc00e87947 */ /* 0x000fea000383ffff */
.L_x_76:
[----:B------:R-:W-:-:S06]  /*4f70*/  UISETP.GE.AND UP0, UPT, UR5, 0x4, UPT ;  /* 0x000000040500788c */ /* 0x000fcc000bf06270 */
[----:B------:R-:W-:-:S13]  /*4f80*/  PLOP3.LUT P0, PT, PT, PT, UP0, 0x80, 0x8 ;  /* 0x000000000008781c */ /* 0x000fda0003f0f008 */
[----:B------:R-:W-:Y:S05]  /*4f90*/  @!P0 EXIT ;  /* 0x000000000000894d */ /* 0x000fea0003800000 */
[----:B------:R-:W-:Y:S01]  /*4fa0*/  BAR.SYNC.DEFER_BLOCKING 0x6, 0xa0 ;  /* 0x0182800000007b1d */ /* 0x000fe20000010000 */
[C---:B------:R-:W-:Y:S01]  /*4fb0*/  IMAD.SHL.U32 R2, R101.reuse, 0x20, RZ ;  /* 0x0000002065027824 */ /* 0x040fe200078e00ff */
[C---:B------:R-:W-:Y:S01]  /*4fc0*/  SHF.L.U32 R46, R101.reuse, 0x10, RZ ;  /* 0x00000010652e7819 */ /* 0x040fe200000006ff */
[C---:B------:R-:W-:Y:S01]  /*4fd0*/  IMAD.SHL.U32 R100, R101.reuse, 0x4, RZ ;  /* 0x0000000465647824 */ /* 0x040fe200078e00ff */
[C---:B------:R-:W-:Y:S01]  /*4fe0*/  LOP3.LUT R102, R101.reuse, 0x60, RZ, 0xc0, !PT ;  /* 0x0000006065667812 */ /* 0x040fe200078ec0ff */
[----:B------:R-:W-:Y:S01]  /*4ff0*/  HFMA2 R97, -RZ, RZ, 0, 5.9604644775390625e-08 ;  /* 0x00000001ff617431 */ /* 0x000fe200000001ff */
[----:B------:R-:W-:Y:S02]  /*5000*/  UMOV UR48, 0x400 ;  /* 0x0000040000307882 */ /* 0x000fe40000000000 */
[----:B------:R-:W1:Y:S01]  /*5010*/  LDC R91, c[0x0][0x370] ;  /* 0x0000dc00ff5b7b82 */ /* 0x000e620000000800 */
[----:B------:R-:W-:Y:S01]  /*5020*/  ULEA UR48, UR37, UR48, 0x18 ;  /* 0x0000003025307291 */ /* 0x000fe2000f8ec0ff */
[----:B------:R-:W-:Y:S01]  /*5030*/  LOP3.LUT R3, R2, 0xc0, RZ, 0xc0, !PT ;  /* 0x000000c002037812 */ /* 0x000fe200078ec0ff */
[----:B------:R-:W-:Y:S01]  /*5040*/  HFMA2 R95, -RZ, RZ, 0, 0 ;  /* 0x00000000ff5f7431 */ /* 0x000fe200000001ff */
[----:B------:R-:W-:Y:S01]  /*5050*/  LOP3.LUT R99, R101, 0x2, RZ, 0xc0, !PT ;  /* 0x0000000265637812 */ /* 0x000fe200078ec0ff */
[----:B------:R-:W-:Y:S01]  /*5060*/  UIADD3 UR4, UPT, UPT, UR48, 0x200, URZ ;  /* 0x0000020030047890 */ /* 0x000fe2000fffe0ff */
[----:B------:R-:W-:Y:S01]  /*5070*/  LOP3.LUT R100, R3, 0x18, R100, 0xf8, !PT ;  /* 0x0000001803647812 */ /* 0x000fe200078ef864 */
[----:B------:R-:W-:Y:S01]  /*5080*/  IMAD.MOV.U32 R45, RZ, RZ, RZ ;  /* 0x000000ffff2d7224 */ /* 0x000fe200078e00ff */
[----:B------:R-:W2:Y:S01]  /*5090*/  LDC R42, c[0x0][0xb0c] ;  /* 0x0002c300ff2a7b82 */ /* 0x000ea20000000800 */
[----:B------:R-:W-:Y:S01]  /*50a0*/  LOP3.LUT R46, R46, 0x600000, RZ, 0xc0, !PT ;  /* 0x006000002e2e7812 */ /* 0x000fe200078ec0ff */
[----:B------:R-:W-:Y:S01]  /*50b0*/  IMAD.MOV.U32 R105, RZ, RZ, RZ ;  /* 0x000000ffff697224 */ /* 0x000fe200078e00ff */
[----:B------:R-:W-:Y:S01]  /*50c0*/  LOP3.LUT R100, R100, 0xf20, R2, 0xf8, !PT ;  /* 0x00000f2064647812 */ /* 0x000fe200078ef802 */
[----:B------:R-:W-:Y:S01]  /*50d0*/  IMAD.U32 R93, RZ, RZ, UR4 ;  /* 0x00000004ff5d7e24 */ /* 0x000fe2000f8e00ff */
[----:B------:R-:W-:Y:S01]  /*50e0*/  LOP3.LUT R101, R101, 0x4, RZ, 0xc0, !PT ;  /* 0x0000000465657812 */ /* 0x000fe200078ec0ff */
[----:B------:R-:W3:Y:S01]  /*50f0*/  LDCU.64 UR52, c[0x0][0x348] ;  /* 0x00006900ff3477ac */ /* 0x000ee20008000a00 */
[----:B------:R-:W-:Y:S01]  /*5100*/  MOV R96, RZ ;  /* 0x000000ff00607202 */ /* 0x000fe20000000f00 */
[----:B------:R-:W4:Y:S01]  /*5110*/  LDC R89, c[0x0][0xb20] ;  /* 0x0002c800ff597b82 */ /* 0x000f220000000800 */
[----:B------:R-:W3:Y:S01]  /*5120*/  LDS R0, [UR48+0x160] ;  /* 0x00016030ff007984 */ /* 0x000ee20008000800 */
[----:B------:R-:W-:Y:S01]  /*5130*/  IMAD R100, R100, 0x2, R93 ;  /* 0x0000000264647824 */ /* 0x000fe200078e025d */
[----:B------:R-:W1:Y:S03]  /*5140*/  LDCU.64 UR38, c[0x0][0x888] ;  /* 0x00011100ff2677ac */ /* 0x000e660008000a00 */
[--C-:B------:R-:W-:Y:S01]  /*5150*/  IMAD R99, R99, -0x10, R100.reuse ;  /* 0xfffffff063637824 */ /* 0x100fe200078e0264 */
[----:B------:R-:W1:Y:S01]  /*5160*/  LDCU.64 UR44, c[0x0][0x890] ;  /* 0x00011200ff2c77ac */ /* 0x000e620008000a00 */
[----:B------:R-:W1:Y:S01]  /*5170*/  LDC R41, c[0x0][0xb30] ;  /* 0x0002cc00ff297b82 */ /* 0x000e620000000800 */
[----:B------:R-:W-:Y:S01]  /*5180*/  IMAD R98, R101, -0x10, R100 ;  /* 0xfffffff065627824 */ /* 0x000fe200078e0264 */
[----:B------:R-:W-:Y:S01]  /*5190*/  UMOV UR49, URZ ;  /* 0x000000ff00317c82 */ /* 0x000fe20008000000 */
[----:B------:R-:W-:-:S05]  /*51a0*/  UMOV UR51, URZ ;  /* 0x000000ff00337c82 */ /* 0x000fca0008000000 */
[----:B------:R-:W1:Y:S08]  /*51b0*/  LDC.64 R84, c[0x0][0xb10] ;  /* 0x0002c400ff547b82 */ /* 0x000e700000000a00 */
[----:B------:R-:W1:Y:S08]  /*51c0*/  LDC.64 R38, c[0x0][0xb18] ;  /* 0x0002c600ff267b82 */ /* 0x000e700000000a00 */
[----:B------:R-:W1:Y:S08]  /*51d0*/  LDC.64 R36, c[0x0][0xb28] ;  /* 0x0002ca00ff247b82 */ /* 0x000e700000000a00 */
[----:B------:R-:W1:Y:S01]  /*51e0*/  LDC.64 R82, c[0x0][0x8b0] ;  /* 0x00022c00ff527b82 */ /* 0x000e620000000a00 */
[----:B---3--:R-:W-:-:S07]  /*51f0*/  IMAD.IADD R46, R0, 0x1, R46 ;  /* 0x00000001002e7824 */ /* 0x008fce00078e022e */
[----:B------:R-:W3:Y:S08]  /*5200*/  LDC.64 R80, c[0x0][0x8a8] ;  /* 0x00022a00ff507b82 */ /* 0x000ef00000000a00 */
[----:B--2-4-:R-:W1:Y:S02]  /*5210*/  LDC R90, c[0x0][0x374] ;  /* 0x0000dd00ff5a7b82 */ /* 0x014e640000000800 */
.L_x_135:
[----:B------:R-:W-:Y:S02]  /*5220*/  LEA R0, R105, UR48, 0x3 ;  /* 0x0000003069007c11 */ /* 0x000fe4000f8e18ff */
[----:B------:R-:W-:Y:S02]  /*5230*/  SHF.L.U32 R2, R95, 0x1f, RZ ;  /* 0x0000001f5f027819 */ /* 0x000fe400000006ff */
[----:B-1----:R-:W-:Y:S02]  /*5240*/  LEA R16, R105, UR48, 0x4 ;  /* 0x0000003069107c11 */ /* 0x002fe4000f8e20ff */
[----:B------:R-:W2:Y:S02]  /*5250*/  SYNCS.PHASECHK.TRANS64.TRYWAIT P0, [R0+URZ+0xb0], R2 ;  /* 0x0000b002000075a7 */ /* 0x000ea400080011ff */
[----:B--23--:R-:W-:Y:S05]  /*5260*/  @!P0 BRA `(.L_x_92) ;  /* 0x0000004800a48947 */ /* 0x00cfea0003800000 */
.L_x_187:
[----:B------:R-:W4:Y:S01]  /*5270*/  LDC.64 R10, c[0x0][0xb10] ;  /* 0x0002c400ff0a7b82 */ /* 0x000f220000000a00 */
[----:B------:R-:W3:Y:S01]  /*5280*/  LDS.128 R16, [R16+0x140] ;  /* 0x0001400010107984 */ /* 0x000ee20000000c00 */
[----:B-1----:R-:W-:Y:S01]  /*5290*/  ISETP.NE.AND P1, PT, R41, 0x1, PT ;  /* 0x000000012900780c */ /* 0x002fe20003f25270 */
[----:B--2---:R-:W-:Y:S01]  /*52a0*/  VIADD R0, R0, 0xc0 ;  /* 0x000000c000007836 */ /* 0x004fe20000000000 */
[----:B------:R-:W-:Y:S04]  /*52b0*/  ISETP.GE.AND P0, PT, R40, 0x1, PT ;  /* 0x000000012800780c */ /* 0x000fe80003f06270 */
[----:B------:R-:W1:Y:S01]  /*52c0*/  LDC.64 R8, c[0x0][0xb18] ;  /* 0x0002c600ff087b82 */ /* 0x000e620000000a00 */
[----:B------:R-:W-:Y:S01]  /*52d0*/  PRMT R0, RZ, 0x654, R0 ;  /* 0x00000654ff007816 */ /* 0x000fe20000000000 */
[----:B------:R-:W-:Y:S01]  /*52e0*/  @!PT LDS RZ, [RZ] ;  /* 0x00000000fffff984 */ /* 0x000fe20000000800 */
[----:B------:R-:W-:Y:S01]  /*52f0*/  @!PT LDS RZ, [RZ] ;  /* 0x00000000fffff984 */ /* 0x000fe20000000800 */
[----:B------:R-:W-:Y:S01]  /*5300*/  @!PT LDS RZ, [RZ] ;  /* 0x00000000fffff984 */ /* 0x000fe20000000800 */
[----:B------:R-:W-:Y:S01]  /*5310*/  @!PT LDS RZ, [RZ] ;  /* 0x00000000fffff984 */ /* 0x000fe20000000800 */
[----:B------:R2:W-:Y:S06]  /*5320*/  MEMBAR.ALL.CTA ;  /* 0x0000000000007992 */ /* 0x0005ec0000008000 */
[----:B--2---:R-:W2:Y:S01]  /*5330*/  FENCE.VIEW.ASYNC.S ;  /* 0x00000000000073c6 */ /* 0x004ea20000000000 */
[----:B------:R-:W1:Y:S08]  /*5340*/  @!P1 LDC R12, c[0x0][0xb20] ;  /* 0x0002c800ff0c9b82 */ /* 0x000e700000000800 */
[----:B------:R-:W1:Y:S01]  /*5350*/  @!P1 LDC R7, c[0x0][0xb0c] ;  /* 0x0002c300ff079b82 */ /* 0x000e620000000800 */
[----:B--2---:R2:W-:Y:S01]  /*5360*/  SYNCS.ARRIVE.TRANS64.RED.A1T0 RZ, [R0+URZ], RZ ;  /* 0x000000ff00ff79a7 */ /* 0x0045e200081004ff */
[----:B---3--:R-:W-:Y:S04]  /*5370*/  LOP3.LUT P4, RZ, R18, 0x1, RZ, 0xc0, !PT ;  /* 0x0000000112ff7812 */ /* 0x008fe8000788c0ff */
[----:B------:R-:W-:Y:S09]  /*5380*/  P2R R103, PR, RZ, 0x10 ;  /* 0x00000010ff677803 */ /* 0x000ff20000000000 */
[----:B------:R-:W-:Y:S02]  /*5390*/  @P4 MOV R44, R16 ;  /* 0x00000010002c4202 */ /* 0x000fe40000000f00 */
[----:B------:R-:W-:Y:S01]  /*53a0*/  @P4 LOP3.LUT R43, R17, 0xffff, RZ, 0xc0, !PT ;  /* 0x0000ffff112b4812 */ /* 0x000fe200078ec0ff */
[----:B--2-4-:R-:W-:Y:S06]  /*53b0*/  @!P0 BRA `(.L_x_93) ;  /* 0x0000000000a48947 */ /* 0x014fec0003800000 */
[----:B------:R-:W-:Y:S01]  /*53c0*/  IMAD.HI.U32 R0, R90, R39, RZ ;  /* 0x000000275a007227 */ /* 0x000fe200078e00ff */
[----:B------:R-:W-:Y:S02]  /*53d0*/  ISETP.NE.AND P0, PT, R38, 0x1, PT ;  /* 0x000000012600780c */ /* 0x000fe40003f05270 */
[----:B------:R-:W-:Y:S01]  /*53e0*/  ISETP.NE.AND P2, PT, R40, 0x1, PT ;  /* 0x000000012800780c */ /* 0x000fe20003f45270 */
[----:B------:R-:W-:Y:S01]  /*53f0*/  IMAD.HI.U32 R4, R91, R84, RZ ;  /* 0x000000545b047227 */ /* 0x000fe200078e00ff */
[----:B------:R-:W-:Y:S02]  /*5400*/  SHF.R.U32.HI R0, RZ, R89, R0 ;  /* 0x00000059ff007219 */ /* 0x000fe40000011600 */
[----:B------:R-:W-:Y:S01]  /*5410*/  ISETP.NE.AND P3, PT, R42, 0x1, PT ;  /* 0x000000012a00780c */ /* 0x000fe20003f65270 */
[----:B------:R-:W-:Y:S01]  /*5420*/  IMAD.HI.U32 R6, R43, R39, RZ ;  /* 0x000000272b067227 */ /* 0x000fe200078e00ff */
[-C--:B------:R-:W-:Y:S02]  /*5430*/  SHF.R.U32.HI R4, RZ, R85.reuse, R4 ;  /* 0x00000055ff047219 */ /* 0x080fe40000011604 */
[----:B------:R-:W-:Y:S01]  /*5440*/  SEL R0, R90, R0, !P0 ;  /* 0x000000005a007207 */ /* 0x000fe20004000000 */
[----:B------:R-:W-:Y:S01]  /*5450*/  IMAD.HI.U32 R5, R44, R84, RZ ;  /* 0x000000542c057227 */ /* 0x000fe200078e00ff */
[----:B------:R-:W-:Y:S03]  /*5460*/  SEL R4, R91, R4, !P3 ;  /* 0x000000045b047207 */ /* 0x000fe60005800000 */
[-C--:B------:R-:W-:Y:S01]  /*5470*/  IMAD.HI.U32 R3, R0, R36.reuse, RZ ;  /* 0x0000002400037227 */ /* 0x080fe200078e00ff */
[----:B------:R-:W-:Y:S03]  /*5480*/  SHF.R.U32.HI R5, RZ, R85, R5 ;  /* 0x00000055ff057219 */ /* 0x000fe60000011605 */
[----:B------:R-:W-:Y:S01]  /*5490*/  IMAD.HI.U32 R2, R4, R36, RZ ;  /* 0x0000002404027227 */ /* 0x000fe200078e00ff */
[----:B------:R-:W-:Y:S02]  /*54a0*/  @P2 SHF.R.U32.HI R0, RZ, R37, R3 ;  /* 0x00000025ff002219 */ /* 0x000fe40000011603 */
[----:B------:R-:W-:Y:S02]  /*54b0*/  SHF.R.U32.HI R3, RZ, R89, R6 ;  /* 0x00000059ff037219 */ /* 0x000fe40000011606 */
[----:B------:R-:W-:Y:S01]  /*54c0*/  @P2 SHF.R.U32.HI R4, RZ, R37, R2 ;  /* 0x00000025ff042219 */ /* 0x000fe20000011602 */
[----:B------:R-:W-:Y:S01]  /*54d0*/  IMAD R0, R40, R0, RZ ;  /* 0x0000000028007224 */ /* 0x000fe200078e02ff */
[----:B------:R-:W-:Y:S02]  /*54e0*/  SEL R3, R43, R3, !P0 ;  /* 0x000000032b037207 */ /* 0x000fe40004000000 */
[----:B------:R-:W-:Y:S01]  /*54f0*/  SEL R2, R44, R5, !P3 ;  /* 0x000000052c027207 */ /* 0x000fe20005800000 */
[----:B------:R-:W-:Y:S01]  /*5500*/  IMAD R5, R40, R4, RZ ;  /* 0x0000000428057224 */ /* 0x000fe200078e02ff */
[C---:B------:R-:W-:Y:S01]  /*5510*/  ISETP.GE.AND P0, PT, R3.reuse, R0, PT ;  /* 0x000000000300720c */ /* 0x040fe20003f06270 */
[C---:B------:R-:W-:Y:S03]  /*5520*/  IMAD.HI.U32 R0, R3.reuse, R36, RZ ;  /* 0x0000002403007227 */ /* 0x040fe600078e00ff */
[C---:B------:R-:W-:Y:S02]  /*5530*/  ISETP.GE.OR P0, PT, R2.reuse, R5, P0 ;  /* 0x000000050200720c */ /* 0x040fe40000706670 */
[----:B------:R-:W-:Y:S04]  /*5540*/  SHF.R.U32.HI R0, RZ, R37, R0 ;  /* 0x00000025ff007219 */ /* 0x000fe80000011600 */
[C---:B------:R-:W-:Y:S05]  /*5550*/  SEL R6, R3.reuse, R0, !P2 ;  /* 0x0000000003067207 */ /* 0x040fea0005000000 */
        /* <DEDUP_REMOVED lines=14> */
[----:B------:R-:W-:Y:S07]  /*5640*/  IMAD R43, R3, R38, R43 ;  /* 0x00000026032b7224 */ /* 0x000fee00078e022b */
.L_x_93:
[----:B-1----:R-:W-:Y:S01]  /*5650*/  @!P1 ISETP.NE.AND P0, PT, R8, 0x1, PT ;  /* 0x000000010800980c */ /* 0x002fe20003f05270 */
[----:B------:R-:W-:Y:S01]  /*5660*/  @!P1 IMAD.HI.U32 R2, R43, R9, RZ ;  /* 0x000000092b029227 */ /* 0x000fe200078e00ff */
[----:B------:R-:W-:Y:S01]  /*5670*/  R2UR UR42, R21 ;  /* 0x00000000152a72ca */ /* 0x000fe200000e0000 */
[----:B------:R-:W-:Y:S01]  /*5680*/  BSSY.RECONVERGENT B6, `(.L_x_94) ;  /* 0x0000031000067945 */ /* 0x000fe20003800200 */
[----:B------:R-:W-:Y:S01]  /*5690*/  R2UR UR41, R20 ;  /* 0x00000000142972ca */ /* 0x000fe200000e0000 */
[C---:B------:R-:W-:Y:S01]  /*56a0*/  @!P1 IMAD.HI.U32 R0, R44.reuse, R10, RZ ;  /* 0x0000000a2c009227 */ /* 0x040fe200078e00ff */
[----:B------:R-:W-:Y:S02]  /*56b0*/  @!P1 SHF.R.U32.HI R2, RZ, R12, R2 ;  /* 0x0000000cff029219 */ /* 0x000fe40000011602 */
[----:B------:R-:W-:Y:S01]  /*56c0*/  @!P1 ISETP.NE.AND P2, PT, R7, 0x1, PT ;  /* 0x000000010700980c */ /* 0x000fe20003f45270 */
[----:B------:R-:W-:Y:S01]  /*56d0*/  VIADD R105, R105, 0x1 ;  /* 0x0000000169697836 */ /* 0x000fe20000000000 */
[----:B------:R-:W-:Y:S02]  /*56e0*/  @!P1 SEL R2, R43, R2, !P0 ;  /* 0x000000022b029207 */ /* 0x000fe40004000000 */
[----:B------:R-:W-:Y:S02]  /*56f0*/  @!P1 SHF.R.U32.HI R0, RZ, R11, R0 ;  /* 0x0000000bff009219 */ /* 0x000fe40000011600 */
[----:B------:R-:W-:Y:S01]  /*5700*/  LOP3.LUT P0, RZ, R93, 0x1b0, RZ, 0xc0, !PT ;  /* 0x000001b05dff7812 */ /* 0x000fe2000780c0ff */
[----:B------:R-:W-:Y:S01]  /*5710*/  USHF.L.U32 UR42, UR42, 0x7, URZ ;  /* 0x000000072a2a7899 */ /* 0x000fe200080006ff */
[----:B------:R-:W-:Y:S01]  /*5720*/  @!P1 SEL R3, R44, R0, !P2 ;  /* 0x000000002c039207 */ /* 0x000fe20005000000 */
[----:B------:R-:W-:Y:S01]  /*5730*/  USHF.L.U32 UR41, UR41, 0x7, URZ ;  /* 0x0000000729297899 */ /* 0x000fe200080006ff */
[----:B------:R-:W-:Y:S03]  /*5740*/  @P4 SHF.R.U32.HI R94, RZ, 0x10, R17 ;  /* 0x00000010ff5e4819 */ /* 0x000fe60000011611 */
[----:B------:R-:W-:Y:S02]  /*5750*/  @!P1 IMAD.IADD R0, R2, 0x1, -R3 ;  /* 0x0000000102009824 */ /* 0x000fe400078e0a03 */
[----:B------:R-:W-:Y:S02]  /*5760*/  @!P1 IMAD.IADD R2, R3, 0x1, -R2 ;  /* 0x0000000103029824 */ /* 0x000fe400078e0a02 */
[----:B------:R-:W-:Y:S02]  /*5770*/  @!P1 IMAD R44, R0, R7, R44 ;  /* 0x00000007002c9224 */ /* 0x000fe400078e022c */
[----:B------:R-:W-:Y:S01]  /*5780*/  @!P1 IMAD R43, R2, R8, R43 ;  /* 0x00000008022b9224 */ /* 0x000fe200078e022b */
[----:B------:R-:W-:Y:S06]  /*5790*/  @!P0 BRA `(.L_x_95) ;  /* 0x00000000007c8947 */ /* 0x000fec0003800000 */
[----:B------:R-:W1:Y:S01]  /*57a0*/  LDCU.64 UR8, c[0x4][0x80] ;  /* 0x01001000ff0877ac */ /* 0x000e620008000a00 */
[----:B------:R-:W-:Y:S01]  /*57b0*/  MOV R2, 0x0 ;  /* 0x0000000000027802 */ /* 0x000fe20000000f00 */
[----:B------:R-:W-:Y:S02]  /*57c0*/  HFMA2 R12, -RZ, RZ, 0, 5.9604644775390625e-08 ;  /* 0x00000001ff0c7431 */ /* 0x000fe400000001ff */
[----:B------:R-:W-:Y:S01]  /*57d0*/  IMAD.MOV.U32 R8, RZ, RZ, 0x70 ;  /* 0x00000070ff087424 */ /* 0x000fe200078e00ff */
[----:B------:R2:W3:Y:S01]  /*57e0*/  LDC.64 R14, c[0x4][R2] ;  /* 0x01000000020e7b82 */ /* 0x0004e20000000a00 */
[----:B------:R-:W4:Y:S01]  /*57f0*/  LDCU.64 UR6, c[0x4][0x88] ;  /* 0x01001100ff0677ac */ /* 0x000f220008000a00 */
[----:B------:R-:W-:Y:S01]  /*5800*/  IMAD.MOV.U32 R13, RZ, RZ, RZ ;  /* 0x000000ffff0d7224 */ /* 0x000fe200078e00ff */
[----:B------:R-:W2:Y:S01]  /*5810*/  LDCU.64 UR4, c[0x4][0x8] ;  /* 0x01000100ff0477ac */ /* 0x000ea20008000a00 */
[----:B-1----:R-:W-:Y:S01]  /*5820*/  MOV R5, UR9 ;  /* 0x0000000900057c02 */ /* 0x002fe20008000f00 */
[----:B------:R-:W-:Y:S01]  /*5830*/  IMAD.U32 R4, RZ, RZ, UR8 ;  /* 0x00000008ff047e24 */ /* 0x000fe2000f8e00ff */
[----:B----4-:R-:W-:Y:S01]  /*5840*/  MOV R7, UR7 ;  /* 0x0000000700077c02 */ /* 0x010fe20008000f00 */
[----:B------:R-:W-:Y:S01]  /*5850*/  IMAD.U32 R6, RZ, RZ, UR6 ;  /* 0x00000006ff067e24 */ /* 0x000fe2000f8e00ff */
[----:B--2---:R-:W-:Y:S01]  /*5860*/  MOV R11, UR5 ;  /* 0x00000005000b7c02 */ /* 0x004fe20008000f00 */
[----:B------:R-:W-:Y:S02]  /*5870*/  IMAD.U32 R10, RZ, RZ, UR4 ;  /* 0x00000004ff0a7e24 */ /* 0x000fe4000f8e00ff */
[----:B------:R-:W-:Y:S07]  /*5880*/  LEPC R20, `(.L_x_96) ;  /* 0x000000001014794e */ /* 0x000fee0000000000 */
[----:B---3-5:R-:W-:Y:S05]  /*5890*/  CALL.ABS.NOINC R14 ;  /* 0x000000000e007343 */ /* 0x028fea0003c00000 */
.L_x_96:
[----:B------:R-:W1:Y:S01]  /*58a0*/  LDCU.64 UR8, c[0x4][0x80] ;  /* 0x01001000ff0877ac */ /* 0x000e620008000a00 */
[----:B------:R-:W2:Y:S01]  /*58b0*/  LDC.64 R2, c[0x4][R2] ;  /* 0x0100000002027b82 */ /* 0x000ea20000000a00 */
[----:B------:R-:W-:Y:S02]  /*58c0*/  HFMA2 R12, -RZ, RZ, 0, 5.9604644775390625e-08 ;  /* 0x00000001ff0c7431 */ /* 0x000fe400000001ff */
[----:B------:R-:W-:Y:S02]  /*58d0*/  IMAD.MOV.U32 R8, RZ, RZ, 0x70 ;  /* 0x00000070ff087424 */ /* 0x000fe400078e00ff */
[----:B------:R-:W-:Y:S01]  /*58e0*/  IMAD.MOV.U32 R13, RZ, RZ, RZ ;  /* 0x000000ffff0d7224 */ /* 0x000fe200078e00ff */
[----:B------:R-:W3:Y:S01]  /*58f0*/  LDCU.64 UR6, c[0x4][0x88] ;  /* 0x01001100ff0677ac */ /* 0x000ee20008000a00 */
[----:B------:R-:W4:Y:S01]  /*5900*/  LDCU.64 UR4, c[0x4][0x8] ;  /* 0x01000100ff0477ac */ /* 0x000f220008000a00 */
[----:B-1----:R-:W-:Y:S02]  /*5910*/  MOV R4, UR8 ;  /* 0x0000000800047c02 */ /* 0x002fe40008000f00 */
[----:B------:R-:W-:Y:S02]  /*5920*/  MOV R5, UR9 ;  /* 0x0000000900057c02 */ /* 0x000fe40008000f00 */
[----:B---3--:R-:W-:Y:S01]  /*5930*/  MOV R7, UR7 ;  /* 0x0000000700077c02 */ /* 0x008fe20008000f00 */
[----:B------:R-:W-:Y:S01]  /*5940*/  IMAD.U32 R6, RZ, RZ, UR6 ;  /* 0x00000006ff067e24 */ /* 0x000fe2000f8e00ff */
[----:B----4-:R-:W-:Y:S01]  /*5950*/  MOV R11, UR5 ;  /* 0x00000005000b7c02 */ /* 0x010fe20008000f00 */
[----:B------:R-:W-:Y:S02]  /*5960*/  IMAD.U32 R10, RZ, RZ, UR4 ;  /* 0x00000004ff0a7e24 */ /* 0x000fe4000f8e00ff */
[----:B------:R-:W-:Y:S07]  /*5970*/  LEPC R20, `(.L_x_95) ;  /* 0x000000001014794e */ /* 0x000fee0000000000 */
[----:B--2---:R-:W-:Y:S05]  /*5980*/  CALL.ABS.NOINC R2 ;  /* 0x0000000002007343 */ /* 0x004fea0003c00000 */
.L_x_95:
[----:B------:R-:W-:Y:S05]  /*5990*/  BSYNC.RECONVERGENT B6 ;  /* 0x0000000000067941 */ /* 0x000fea0003800200 */
.L_x_94:
[----:B------:R-:W-:Y:S01]  /*59a0*/  ISETP.NE.U32.AND P4, PT, R82, RZ, PT ;  /* 0x000000ff5200720c */ /* 0x000fe20003f85070 */
[----:B------:R-:W-:Y:S01]  /*59b0*/  UISETP.NE.AND UP2, UPT, UR50, URZ, UPT ;  /* 0x000000ff3200728c */ /* 0x000fe2000bf45270 */
[----:B------:R-:W-:Y:S01]  /*59c0*/  ISETP.NE.U32.AND P2, PT, RZ, UR38, PT ;  /* 0x00000026ff007c0c */ /* 0x000fe2000bf45070 */
[----:B------:R-:W-:Y:S01]  /*59d0*/  UISETP.NE.U32.AND UP1, UPT, UR44, URZ, UPT ;  /* 0x000000ff2c00728c */ /* 0x000fe2000bf25070 */
[----:B------:R-:W-:Y:S01]  /*59e0*/  ISETP.NE.AND.EX P4, PT, R83, RZ, PT, P4 ;  /* 0x000000ff5300720c */ /* 0x000fe20003f85340 */
[----:B------:R-:W-:Y:S01]  /*59f0*/  UPLOP3.LUT UP0, UPT, UPT, UPT, UPT, 0x40, 0x4 ;  /* 0x000000000004789c */ /* 0x000fe20003f0e870 */
[----:B------:R-:W-:Y:S01]  /*5a00*/  ISETP.NE.AND.EX P2, PT, RZ, UR39, PT, P2 ;  /* 0x00000027ff007c0c */ /* 0x000fe2000bf45320 */
[----:B------:R-:W-:Y:S01]  /*5a10*/  UISETP.NE.AND.EX UP1, UPT, UR45, URZ, UPT, UP1 ;  /* 0x000000ff2d00728c */ /* 0x000fe2000bf25310 */
[----:B------:R-:W-:Y:S04]  /*5a20*/  PLOP3.LUT P1, PT, PT, PT, UP2, 0x80, 0x8 ;  /* 0x000000000008781c */ /* 0x000fe80003f2f028 */
[----:B------:R-:W-:Y:S06]  /*5a30*/  @UP2 UPLOP3.LUT UP0, UPT, UPT, UPT, UP1, 0x80, 0x8 ;  /* 0x000000000008289c */ /* 0x000fec0003f0f010 */
[----:B------:R-:W-:Y:S01]  /*5a40*/  PLOP3.LUT P0, PT, PT, PT, UP0, 0x80, 0x8 ;  /* 0x000000000008781c */ /* 0x000fe20003f0f008 */
[----:B------:R-:W-:Y:S01]  /*5a50*/  @!UPT UIADD3 URZ, UPT, UPT, URZ, URZ, URZ ;  /* 0x000000fffffff290 */ /* 0x000fe2000fffe0ff */
[----:B------:R-:W-:Y:S11]  /*5a60*/  BRA.U !UP1, `(.L_x_97) ;  /* 0x0000000109387547 */ /* 0x000ff6000b800000 */
[----:B------:R-:W-:Y:S01]  /*5a70*/  UISETP.NE.U32.AND UP0, UPT, UR38, URZ, UPT ;  /* 0x000000ff2600728c */ /* 0x000fe2000bf05070 */
[----:B------:R-:W-:Y:S02]  /*5a80*/  HFMA2 R0, -RZ, RZ, 0, 5.9604644775390625e-08 ;  /* 0x00000001ff007431 */ /* 0x000fe400000001ff */
[----:B------:R-:W-:Y:S01]  /*5a90*/  IMAD.MOV.U32 R88, RZ, RZ, 0x1 ;  /* 0x00000001ff587424 */ /* 0x000fe200078e00ff */
[----:B------:R-:W-:Y:S06]  /*5aa0*/  UISETP.NE.AND.EX UP0, UPT, UR39, URZ, UPT, UP0 ;  /* 0x000000ff2700728c */ /* 0x000fec000bf05300 */
[----:B------:R-:W-:Y:S05]  /*5ab0*/  PLOP3.LUT P3, PT, PT, PT, UP0, 0x80, 0x8 ;  /* 0x000000000008781c */ /* 0x000fea0003f6f008 */
[----:B------:R-:W1:Y:S01]  /*5ac0*/  @UP0 LDCU.64 UR6, c[0x0][0x888] ;  /* 0x00011100ff0607ac */ /* 0x000e620008000a00 */
[----:B------:R-:W-:Y:S07]  /*5ad0*/  @UP0 UIMAD UR4, UR36, UR44, URZ ;  /* 0x0000002c240402a4 */ /* 0x000fee000f8e02ff */
[----:B------:R-:W-:Y:S01]  /*5ae0*/  @!P3 PRMT R88, R0, 0x7610, R88 ;  /* 0x000076100058b816 */ /* 0x000fe20000000058 */
[----:B-1----:R-:W-:Y:S03]  /*5af0*/  @UP0 UIMAD.WIDE UR6, UR4, 0x4, UR6 ;  /* 0x00000004040608a5 */ /* 0x002fe6000f8e0206 */
[----:B------:R-:W1:Y:S03]  /*5b00*/  @!UP0 LDCU UR4, c[0x0][0x880] ;  /* 0x00011000ff0487ac */ /* 0x000e660008000800 */
[----:B------:R-:W-:Y:S01]  /*5b10*/  IMAD.U32 R2, RZ, RZ, UR6 ;  /* 0x00000006ff027e24 */ /* 0x000fe2000f8e00ff */
[----:B------:R-:W-:Y:S05]  /*5b20*/  MOV R3, UR7 ;  /* 0x0000000700037c02 */ /* 0x000fea0008000f00 */
[----:B-----5:R2:W5:Y:S02]  /*5b30*/  @P3 LDG.E R49, desc[UR46][R2.64] ;  /* 0x0000002e02313981 */ /* 0x020564000c1e1900 */
[----:B-12---:R-:W-:Y:S02]  /*5b40*/  @!P3 IMAD.U32 R49, RZ, RZ, UR4 ;  /* 0x00000004ff31be24 */ /* 0x006fe4000f8e00ff */
.L_x_97:
[----:B------:R-:W-:Y:S05]  /*5b50*/  @!P4 BRA `(.L_x_98) ;  /* 0x000000000020c947 */ /* 0x000fea0003800000 */
[----:B------:R-:W-:Y:S04]  /*5b60*/  ISETP.NE.U32.AND P3, PT, R80, RZ, PT ;  /* 0x000000ff5000720c */ /* 0x000fe80003f65070 */
[----:B------:R-:W-:Y:S11]  /*5b70*/  ISETP.NE.AND.EX P3, PT, R81, RZ, PT, P3 ;  /* 0x000000ff5100720c */ /* 0x000ff60003f65330 */
[----:B------:R-:W-:Y:S02]  /*5b80*/  @!UPT UIADD3 URZ, UPT, UPT, URZ, URZ, URZ ;  /* 0x000000fffffff290 */ /* 0x000fe4000fffe0ff */
[----:B------:R-:W1:Y:S01]  /*5b90*/  @P3 LDC.64 R2, c[0x0][0x8a8] ;  /* 0x00022a00ff023b82 */ /* 0x000e620000000a00 */
[----:B------:R-:W-:Y:S04]  /*5ba0*/  @P3 IMAD R0, R82, UR36, RZ ;  /* 0x0000002452003c24 */ /* 0x000fe8000f8e02ff */
[----:B-1----:R-:W-:Y:S05]  /*5bb0*/  @P3 IMAD.WIDE R2, R0, 0x4, R2 ;  /* 0x0000000400023825 */ /* 0x002fea00078e0202 */
[----:B-----5:R1:W5:Y:S02]  /*5bc0*/  @P3 LDG.E R47, desc[UR46][R2.64] ;  /* 0x0000002e022f3981 */ /* 0x020364000c1e1900 */
[----:B-1----:R-:W2:Y:S02]  /*5bd0*/  @!P3 LDC R47, c[0x0][0x8a0] ;  /* 0x00022800ff2fbb82 */ /* 0x002ea40000000800 */
.L_x_98:
[----:B-----5:R-:W-:Y:S01]  /*5be0*/  FSETP.NEU.AND P3, PT, R49, RZ, PT ;  /* 0x000000ff3100720b */ /* 0x020fe20003f6d000 */
[----:B------:R-:W-:Y:S01]  /*5bf0*/  BSSY B1, `(.L_x_99) ;  /* 0x0000039000017945 */ /* 0x000fe20003800000 */
[----:B------:R-:W-:Y:S01]  /*5c00*/  SEL R3, RZ, 0xffffffff, P2 ;  /* 0xffffffffff037807 */ /* 0x000fe20001000000 */
[----:B------:R-:W-:Y:S01]  /*5c10*/  IMAD.MOV.U32 R66, RZ, RZ, 0x1 ;  /* 0x00000001ff427424 */ /* 0x000fe200078e00ff */
[----:B------:R-:W-:Y:S01]  /*5c20*/  @P1 LOP3.LUT P2, RZ, R88, 0xff, RZ, 0xc0, !PT ;  /* 0x000000ff58ff1812 */ /* 0x000fe2000784c0ff */
[----:B------:R-:W-:Y:S01]  /*5c30*/  IMAD R48, R45, 0x80, R46 ;  /* 0x000000802d307824 */ /* 0x000fe200078e022e */
[----:B------:R-:W-:Y:S01]  /*5c40*/  @P1 SEL R0, RZ, 0xffffffff, P3 ;  /* 0xffffffffff001807 */ /* 0x000fe20001800000 */
[----:B------:R-:W-:Y:S01]  /*5c50*/  IMAD R106, R101, -0x10, R99 ;  /* 0xfffffff0656a7824 */ /* 0x000fe200078e0263 */
[----:B------:R-:W-:Y:S01]  /*5c60*/  LOP3.LUT R97, R97, 0x1, RZ, 0x3c, !PT ;  /* 0x0000000161617812 */ /* 0x000fe200078e3cff */
[----:B------:R-:W-:Y:S01]  /*5c70*/  IMAD.MOV.U32 R65, RZ, RZ, RZ ;  /* 0x000000ffff417224 */ /* 0x000fe200078e00ff */
[----:B------:R-:W-:Y:S02]  /*5c80*/  @P0 SEL R0, R3, R0, !P2 ;  /* 0x0000000003000207 */ /* 0x000fe40005000000 */
[----:B------:R-:W-:Y:S02]  /*5c90*/  CS2R R78, SRZ ;  /* 0x00000000004e7805 */ /* 0x000fe4000001ff00 */
[----:B------:R-:W-:Y:S02]  /*5ca0*/  LEA R64, R45, UR48, 0x3 ;  /* 0x000000302d407c11 */ /* 0x000fe4000f8e18ff */
[----:B------:R-:W-:Y:S02]  /*5cb0*/  CS2R R76, SRZ ;  /* 0x00000000004c7805 */ /* 0x000fe4000001ff00 */
[----:B------:R-:W-:Y:S02]  /*5cc0*/  @P1 LOP3.LUT R0, R0, 0x1, RZ, 0xc0, !PT ;  /* 0x0000000100001812 */ /* 0x000fe400078ec0ff */
[----:B------:R-:W-:Y:S02]  /*5cd0*/  CS2R R70, SRZ ;  /* 0x0000000000467805 */ /* 0x000fe4000001ff00 */
[----:B------:R-:W-:Y:S02]  /*5ce0*/  PLOP3.LUT P2, PT, PT, PT, UP1, 0x80, 0x8 ;  /* 0x000000000008781c */ /* 0x000fe40003f4f018 */
[----:B------:R-:W-:Y:S02]  /*5cf0*/  CS2R R68, SRZ ;  /* 0x0000000000447805 */ /* 0x000fe4000001ff00 */
[----:B------:R-:W-:Y:S02]  /*5d00*/  ISETP.NE.U32.OR P5, PT, R0, 0x1, !P1 ;  /* 0x000000010000780c */ /* 0x000fe40004fa5470 */
[----:B------:R-:W-:Y:S02]  /*5d10*/  CS2R R62, SRZ ;  /* 0x00000000003e7805 */ /* 0x000fe4000001ff00 */
[----:B------:R-:W-:Y:S02]  /*5d20*/  LOP3.LUT P4, R104, R88, 0xff, RZ, 0xc0, !PT ;  /* 0x000000ff58687812 */ /* 0x000fe4000788c0ff */
[----:B------:R-:W-:Y:S02]  /*5d30*/  CS2R R60, SRZ ;  /* 0x00000000003c7805 */ /* 0x000fe4000001ff00 */
[----:B------:R-:W-:Y:S02]  /*5d40*/  SEL R2, RZ, 0xffffffff, P3 ;  /* 0xffffffffff027807 */ /* 0x000fe40001800000 */
[----:B------:R-:W-:Y:S02]  /*5d50*/  CS2R R58, SRZ ;  /* 0x00000000003a7805 */ /* 0x000fe4000001ff00 */
[----:B------:R-:W-:Y:S02]  /*5d60*/  P2R R107, PR, RZ, 0x20 ;  /* 0x00000020ff6b7803 */ /* 0x000fe40000000000 */
[----:B------:R-:W-:Y:S02]  /*5d70*/  CS2R R56, SRZ ;  /* 0x0000000000387805 */ /* 0x000fe4000001ff00 */
[----:B------:R-:W-:Y:S02]  /*5d80*/  @P2 SEL R2, R3, R2, !P4 ;  /* 0x0000000203022207 */ /* 0x000fe40006000000 */
[----:B------:R-:W-:Y:S02]  /*5d90*/  @P5 SHF.L.U32 R0, R97, 0x1f, RZ ;  /* 0x0000001f61005819 */ /* 0x000fe400000006ff */
[----:B------:R-:W-:Y:S02]  /*5da0*/  LOP3.LUT R2, R2, 0x1, RZ, 0xc0, !PT ;  /* 0x0000000102027812 */ /* 0x000fe400078ec0ff */
[----:B------:R1:W3:Y:S02]  /*5db0*/  @P5 SYNCS.PHASECHK.TRANS64.TRYWAIT P1, [UR48+0x60], R0 ;  /* 0x00006000ff0055a7 */ /* 0x0002e40008021130 */
[----:B------:R-:W-:Y:S04]  /*5dc0*/  ISETP.NE.U32.AND P2, PT, R2, 0x1, PT ;  /* 0x000000010200780c */ /* 0x000fe80003f45070 */
[----:B------:R-:W-:Y:S02]  /*5dd0*/  P2R R67, PR, RZ, 0x4 ;  /* 0x00000004ff437803 */ /* 0x000fe40000000000 */
[----:B-1----:R-:W-:Y:S04]  /*5de0*/  SHF.L.U32 R0, R96, 0x1f, RZ ;  /* 0x0000001f60007819 */ /* 0x002fe800000006ff */
[----:B------:R1:W4:Y:S01]  /*5df0*/  SYNCS.PHASECHK.TRANS64.TRYWAIT P0, [R64+URZ+0xd0], R0 ;  /* 0x0000d000400075a7 */ /* 0x00032200080011ff */
[----:B---3--:R-:W-:Y:S01]  /*5e00*/  @P5 SEL R66, RZ, 0x1, !P1 ;  /* 0x00000001ff425807 */ /* 0x008fe20004800000 */
[----:B-1----:R-:W-:Y:S06]  /*5e10*/  @!P5 BRA `(.L_x_100) ;  /* 0x000000000058d947 */ /* 0x002fec0003800000 */
[----:B------:R-:W-:Y:S01]  /*5e20*/  IMAD.MOV.U32 R79, RZ, RZ, RZ ;  /* 0x000000ffff4f7224 */ /* 0x000fe200078e00ff */
[----:B------:R-:W-:Y:S01]  /*5e30*/  ISETP.NE.AND P1, PT, R66, RZ, PT ;  /* 0x000000ff4200720c */ /* 0x000fe20003f25270 */
[----:B------:R-:W-:Y:S01]  /*5e40*/  BSSY B0, `(.L_x_101) ;  /* 0x000000c000007945 */ /* 0x000fe20003800000 */
[----:B------:R-:W-:Y:S02]  /*5e50*/  CS2R R58, SRZ ;  /* 0x00000000003a7805 */ /* 0x000fe4000001ff00 */
[----:B------:R-:W-:Y:S02]  /*5e60*/  CS2R R56, SRZ ;  /* 0x0000000000387805 */ /* 0x000fe4000001ff00 */
[----:B------:R-:W-:Y:S02]  /*5e70*/  CS2R R62, SRZ ;  /* 0x00000000003e7805 */ /* 0x000fe4000001ff00 */
[----:B------:R-:W-:Y:S02]  /*5e80*/  CS2R R60, SRZ ;  /* 0x00000000003c7805 */ /* 0x000fe4000001ff00 */
[----:B------:R-:W-:Y:S02]  /*5e90*/  CS2R R70, SRZ ;  /* 0x0000000000467805 */ /* 0x000fe4000001ff00 */
[----:B------:R-:W-:Y:S02]  /*5ea0*/  CS2R R68, SRZ ;  /* 0x0000000000447805 */ /* 0x000fe4000001ff00 */
[----:B------:R-:W-:Y:S01]  /*5eb0*/  CS2R R76, SRZ ;  /* 0x00000000004c7805 */ /* 0x000fe2000001ff00 */
[----:B------:R-:W-:Y:S06]  /*5ec0*/  @P1 BRA `(.L_x_102) ;  /* 0x00000000000c1947 */ /* 0x000fec0003800000 */
[----:B------:R-:W-:Y:S04]  /*5ed0*/  SHF.L.U32 R3, R97, 0x1f, RZ ;  /* 0x0000001f61037819 */ /* 0x000fe800000006ff */
[----:B------:R-:W1:Y:S02]  /*5ee0*/  SYNCS.PHASECHK.TRANS64.TRYWAIT P1, [UR48+0x60], R3 ;  /* 0x00006003ff0075a7 */ /* 0x000e640008021130 */
[----:B-1----:R-:W-:Y:S05]  /*5ef0*/  @!P1 BRA `(.L_x_103) ;  /* 0x0000003c00949947 */ /* 0x002fea0003800000 */
.L_x_102:
[----:B------:R-:W-:Y:S05]  /*5f00*/  BSYNC B0 ;  /* 0x0000000000007941 */ /* 0x000fea0003800000 */
.L_x_101:
[----:B------:R-:W-:Y:S01]  /*5f10*/  ISETP.NE.AND P1, PT, R67, RZ, PT ;  /* 0x000000ff4300720c */ /* 0x000fe20003f25270 */
[----:B------:R-:W-:Y:S11]  /*5f20*/  HFMA2 R65, -RZ, RZ, 0, 5.9604644775390625e-08 ;  /* 0x00000001ff417431 */ /* 0x000ff600000001ff */
[----:B------:R-:W-:Y:S01]  /*5f30*/  @!UPT UIADD3 URZ, UPT, UPT, URZ, URZ, URZ ;  /* 0x000000fffffff290 */ /* 0x000fe2000fffe0ff */
[----:B------:R3:W1:Y:S04]  /*5f40*/  @P1 LDS.128 R56, [R100] ;  /* 0x0000000064381984 */ /* 0x0006680000000c00 */
[----:B------:R3:W1:Y:S04]  /*5f50*/  @P1 LDS.128 R60, [R99+0x10] ;  /* 0x00001000633c1984 */ /* 0x0006680000000c00 */
[----:B------:R3:W1:Y:S04]  /*5f60*/  @P1 LDS.128 R68, [R98+0x20] ;  /* 0x0000200062441984 */ /* 0x0006680000000c00 */
[----:B------:R3:W1:Y:S02]  /*5f70*/  @P1 LDS.128 R76, [R106+0x30] ;  /* 0x000030006a4c1984 */ /* 0x0006640000000c00 */
.L_x_100:
[----:B------:R-:W-:Y:S05]  /*5f80*/  BSYNC B1 ;  /* 0x0000000000017941 */ /* 0x000fea0003800000 */
.L_x_99:
[----:B-1----:R-:W-:Y:S04]  /*5f90*/  SHF.R.U32.HI R2, RZ, 0x15, R48 ;  /* 0x00000015ff027819 */ /* 0x002fe80000011630 */
[----:B------:R-:W-:Y:S01]  /*5fa0*/  LOP3.LUT P1, RZ, R2, 0x3, R92, 0x48, !PT ;  /* 0x0000000302ff7812 */ /* 0x000fe2000782485c */
[----:B------:R-:W-:Y:S01]  /*5fb0*/  @!UPT UIADD3 URZ, UPT, UPT, URZ, URZ, URZ ;  /* 0x000000fffffff290 */ /* 0x000fe2000fffe0ff */
[----:B----4-:R-:W-:Y:S11]  /*5fc0*/  @P0 BRA `(.L_x_104) ;  /* 0x0000000000080947 */ /* 0x010ff60003800000 */
[----:B------:R-:W1:Y:S02]  /*5fd0*/  SYNCS.PHASECHK.TRANS64.TRYWAIT P0, [R64+URZ+0xd0], R0 ;  /* 0x0000d000400075a7 */ /* 0x000e6400080011ff */
[----:B-1----:R-:W-:Y:S05]  /*5fe0*/  @!P0 BRA `(.L_x_105) ;  /* 0x0000003c00708947 */ /* 0x002fea0003800000 */
.L_x_104:
[----:B------:R-:W-:Y:S05]  /*5ff0*/  @!P1 BRA `(.L_x_106) ;  /* 0x0000000000409947 */ /* 0x000fea0003800000 */
[----:B------:R-:W4:Y:S01]  /*6000*/  LDCU.64 UR8, c[0x4][0x70] ;  /* 0x01000e00ff0877ac */ /* 0x000f220008000a00 */
[----:B------:R-:W-:Y:S01]  /*6010*/  MOV R3, 0x0 ;  /* 0x0000000000037802 */ /* 0x000fe20000000f00 */
[----:B------:R-:W-:Y:S02]  /*6020*/  HFMA2 R12, -RZ, RZ, 0, 5.9604644775390625e-08 ;  /* 0x00000001ff0c7431 */ /* 0x000fe400000001ff */
[----:B------:R-:W-:Y:S02]  /*6030*/  IMAD.MOV.U32 R8, RZ, RZ, 0x192 ;  /* 0x00000192ff087424 */ /* 0x000fe400078e00ff */
[----:B------:R-:W-:Y:S01]  /*6040*/  IMAD.MOV.U32 R13, RZ, RZ, RZ ;  /* 0x000000ffff0d7224 */ /* 0x000fe200078e00ff */
[----:B------:R-:W5:Y:S01]  /*6050*/  LDCU.64 UR6, c[0x4][0x78] ;  /* 0x01000f00ff0677ac */ /* 0x000f620008000a00 */
[----:B------:R-:W1:Y:S01]  /*6060*/  LDC.64 R2, c[0x4][R3] ;  /* 0x0100000003027b82 */ /* 0x000e620000000a00 */
[----:B------:R-:W2:Y:S01]  /*6070*/  LDCU.64 UR4, c[0x4][0x10] ;  /* 0x01000200ff0477ac */ /* 0x000ea20008000a00 */
[----:B----4-:R-:W-:Y:S01]  /*6080*/  MOV R5, UR9 ;  /* 0x0000000900057c02 */ /* 0x010fe20008000f00 */
[----:B------:R-:W-:Y:S01]  /*6090*/  IMAD.U32 R4, RZ, RZ, UR8 ;  /* 0x00000008ff047e24 */ /* 0x000fe2000f8e00ff */
[----:B-----5:R-:W-:Y:S01]  /*60a0*/  MOV R7, UR7 ;  /* 0x0000000700077c02 */ /* 0x020fe20008000f00 */
[----:B------:R-:W-:Y:S01]  /*60b0*/  IMAD.U32 R6, RZ, RZ, UR6 ;  /* 0x00000006ff067e24 */ /* 0x000fe2000f8e00ff */
[----:B--2---:R-:W-:Y:S01]  /*60c0*/  MOV R11, UR5 ;  /* 0x00000005000b7c02 */ /* 0x004fe20008000f00 */
[----:B------:R-:W-:Y:S02]  /*60d0*/  IMAD.U32 R10, RZ, RZ, UR4 ;  /* 0x00000004ff0a7e24 */ /* 0x000fe4000f8e00ff */
[----:B------:R-:W-:Y:S07]  /*60e0*/  LEPC R20, `(.L_x_106) ;  /* 0x000000001014794e */ /* 0x000fee0000000000 */
[----:B-1-3--:R-:W-:Y:S05]  /*60f0*/  CALL.ABS.NOINC R2 ;  /* 0x0000000002007343 */ /* 0x00afea0003c00000 */
.L_x_106:
[----:B------:R-:W-:Y:S05]  /*6100*/  WARPSYNC.ALL ;  /* 0x0000000000007948 */ /* 0x000fea0003800000 */
[----:B------:R-:W-:Y:S01]  /*6110*/  R2UR UR4, R48 ;  /* 0x00000000300472ca */ /* 0x000fe200000e0000 */
[--C-:B------:R-:W-:Y:S01]  /*6120*/  HADD2.F32 R50, -RZ, R56.reuse.H0_H0 ;  /* 0x20000038ff327230 */ /* 0x100fe20000004100 */
[----:B------:R-:W-:Y:S01]  /*6130*/  ISETP.NE.AND P0, PT, R102, RZ, PT ;  /* 0x000000ff6600720c */ /* 0x000fe20003f05270 */
[----:B------:R-:W-:Y:S01]  /*6140*/  HADD2.F32 R51, -RZ, R56.H1_H1 ;  /* 0x30000038ff337230 */ /* 0x000fe20000004100 */
[----:B------:R-:W-:Y:S01]  /*6150*/  BSSY.RECONVERGENT B0, `(.L_x_107) ;  /* 0x0000086000007945 */ /* 0x000fe20003800200 */
[--C-:B------:R-:W-:Y:S08]  /*6160*/  HADD2.F32 R52, -RZ, R57.reuse.H0_H0 ;  /* 0x20000039ff347230 */ /* 0x100ff00000004100 */
[----:B------:R-:W1:Y:S02]  /*6170*/  LDTM.x32 R4, tmem[UR4] ;  /* 0x00000004000479ee */ /* 0x000e6400082c0000 */
[C---:B-12---:R-:W-:Y:S01]  /*6180*/  FMUL R0, R47.reuse, R4 ;  /* 0x000000042f007220 */ /* 0x046fe20000400000 */
[C---:B------:R-:W-:Y:S01]  /*6190*/  FMUL R2, R47.reuse, R5 ;  /* 0x000000052f027220 */ /* 0x040fe20000400000 */
[C---:B------:R-:W-:Y:S01]  /*61a0*/  FMUL R4, R47.reuse, R8 ;  /* 0x000000082f047220 */ /* 0x040fe20000400000 */
[----:B------:R-:W-:Y:S01]  /*61b0*/  FMUL R3, R47, R6 ;  /* 0x000000062f037220 */ /* 0x000fe20000400000 */
[C---:B------:R-:W-:Y:S01]  /*61c0*/  FFMA R0, R49.reuse, R50, R0 ;  /* 0x0000003231007223 */ /* 0x040fe20000000000 */
[----:B------:R-:W-:Y:S01]  /*61d0*/  FFMA R2, R49, R51, R2 ;  /* 0x0000003331027223 */ /* 0x000fe20000000002 */
[C---:B------:R-:W-:Y:S01]  /*61e0*/  FMUL R5, R47.reuse, R9 ;  /* 0x000000092f057220 */ /* 0x040fe20000400000 */
        /* <DEDUP_REMOVED lines=16> */
[----:B------:R-:W-:Y:S02]  /*62f0*/  HADD2.F32 R32, -RZ, R57.H1_H1 ;  /* 0x30000039ff207230 */ /* 0x000fe40000004100 */
[C---:B------:R-:W-:Y:S01]  /*6300*/  FMUL R26, R47.reuse, R30 ;  /* 0x0000001e2f1a7220 */ /* 0x040fe20000400000 */
[----:B------:R-:W-:Y:S01]  /*6310*/  FMUL R29, R47, R33 ;  /* 0x000000212f1d7220 */ /* 0x000fe20000400000 */
[--C-:B------:R-:W-:Y:S02]  /*6320*/  HADD2.F32 R33, -RZ, R58.reuse.H0_H0 ;  /* 0x2000003aff217230 */ /* 0x100fe40000004100 */
[----:B------:R-:W-:Y:S01]  /*6330*/  FFMA R3, R49, R52, R3 ;  /* 0x0000003431037223 */ /* 0x000fe20000000003 */
[C---:B------:R-:W-:Y:S01]  /*6340*/  FMUL R7, R47.reuse, R7 ;  /* 0x000000072f077220 */ /* 0x040fe20000400000 */
[----:B------:R-:W-:Y:S01]  /*6350*/  FMUL R30, R47, R34 ;  /* 0x000000222f1e7220 */ /* 0x000fe20000400000 */
[----:B------:R-:W-:Y:S01]  /*6360*/  HADD2.F32 R34, -RZ, R58.H1_H1 ;  /* 0x3000003aff227230 */ /* 0x000fe20000004100 */
[----:B------:R-:W-:Y:S01]  /*6370*/  F2FP.F16.F32.PACK_AB R52, R2, R0 ;  /* 0x000000000234723e */ /* 0x000fe200000000ff */
[--C-:B------:R-:W-:Y:S02]  /*6380*/  HADD2.F32 R0, -RZ, R59.reuse.H0_H0 ;  /* 0x2000003bff007230 */ /* 0x100fe40000004100 */
[C---:B------:R-:W-:Y:S01]  /*6390*/  FFMA R7, R49.reuse, R32, R7 ;  /* 0x0000002031077223 */ /* 0x040fe20000000007 */
[----:B------:R-:W-:Y:S02]  /*63a0*/  HADD2.F32 R2, -RZ, R59.H1_H1 ;  /* 0x3000003bff027230 */ /* 0x000fe40000004100 */
[C---:B------:R-:W-:Y:S01]  /*63b0*/  FFMA R4, R49.reuse, R33, R4 ;  /* 0x0000002131047223 */ /* 0x040fe20000000004 */
[C---:B------:R-:W-:Y:S01]  /*63c0*/  FFMA R5, R49.reuse, R34, R5 ;  /* 0x0000002231057223 */ /* 0x040fe20000000005 */
[----:B------:R-:W-:Y:S01]  /*63d0*/  FFMA R6, R49, R0, R6 ;  /* 0x0000000031067223 */ /* 0x000fe20000000006 */
[--C-:B------:R-:W-:Y:S02]  /*63e0*/  HADD2.F32 R0, -RZ, R60.reuse.H0_H0 ;  /* 0x2000003cff007230 */ /* 0x100fe40000004100 */
[----:B------:R-:W-:Y:S01]  /*63f0*/  FMUL R11, R47, R11 ;  /* 0x0000000b2f0b7220 */ /* 0x000fe20000400000 */
[----:B------:R-:W-:Y:S01]  /*6400*/  F2FP.F16.F32.PACK_AB R53, R7, R3 ;  /* 0x000000030735723e */ /* 0x000fe200000000ff */
[--C-:B------:R-:W-:Y:S02]  /*6410*/  HADD2.F32 R3, -RZ, R61.reuse.H0_H0 ;  /* 0x2000003dff037230 */ /* 0x100fe40000004100 */
[----:B------:R-:W-:Y:S01]  /*6420*/  FMUL R15, R47, R15 ;  /* 0x0000000f2f0f7220 */ /* 0x000fe20000400000 */
[C---:B------:R-:W-:Y:S01]  /*6430*/  FFMA R11, R49.reuse, R2, R11 ;  /* 0x00000002310b7223 */ /* 0x040fe2000000000b */
[----:B------:R-:W-:Y:S02]  /*6440*/  HADD2.F32 R2, -RZ, R60.H1_H1 ;  /* 0x3000003cff027230 */ /* 0x000fe40000004100 */
[----:B------:R-:W-:Y:S01]  /*6450*/  FFMA R8, R49, R0, R8 ;  /* 0x0000000031087223 */ /* 0x000fe20000000008 */
[----:B------:R-:W-:Y:S02]  /*6460*/  HADD2.F32 R0, -RZ, R61.H1_H1 ;  /* 0x3000003dff007230 */ /* 0x000fe40000004100 */
[C---:B------:R-:W-:Y:S01]  /*6470*/  FMUL R19, R47.reuse, R19 ;  /* 0x000000132f137220 */ /* 0x040fe20000400000 */
[----:B------:R-:W-:Y:S01]  /*6480*/  FMUL R23, R47, R23 ;  /* 0x000000172f177220 */ /* 0x000fe20000400000 */
[C---:B------:R-:W-:Y:S01]  /*6490*/  FFMA R9, R49.reuse, R2, R9 ;  /* 0x0000000231097223 */ /* 0x040fe20000000009 */
[C---:B------:R-:W-:Y:S01]  /*64a0*/  FFMA R10, R49.reuse, R3, R10 ;  /* 0x00000003310a7223 */ /* 0x040fe2000000000a */
[----:B------:R-:W-:Y:S01]  /*64b0*/  FFMA R15, R49, R0, R15 ;  /* 0x00000000310f7223 */ /* 0x000fe2000000000f */
[--C-:B------:R-:W-:Y:S02]  /*64c0*/  HADD2.F32 R2, -RZ, R62.reuse.H0_H0 ;  /* 0x2000003eff027230 */ /* 0x100fe40000004100 */
[----:B------:R-:W-:Y:S01]  /*64d0*/  FMUL R27, R47, R27 ;  /* 0x0000001b2f1b7220 */ /* 0x000fe20000400000 */
[----:B------:R-:W-:Y:S01]  /*64e0*/  HADD2.F32 R0, -RZ, R62.H1_H1 ;  /* 0x3000003eff007230 */ /* 0x000fe20000004100 */
[----:B------:R-:W-:Y:S01]  /*64f0*/  F2FP.F16.F32.PACK_AB R54, R5, R4 ;  /* 0x000000040536723e */ /* 0x000fe200000000ff */
[--C-:B------:R-:W-:Y:S02]  /*6500*/  HADD2.F32 R3, -RZ, R63.reuse.H0_H0 ;  /* 0x2000003fff037230 */ /* 0x100fe40000004100 */
[C---:B------:R-:W-:Y:S01]  /*6510*/  FFMA R12, R49.reuse, R2, R12 ;  /* 0x00000002310c7223 */ /* 0x040fe2000000000c */
[--C-:B------:R-:W-:Y:S02]  /*6520*/  HADD2.F32 R2, -RZ, R68.reuse.H0_H0 ;  /* 0x20000044ff027230 */ /* 0x100fe40000004100 */
[C---:B------:R-:W-:Y:S01]  /*6530*/  FFMA R13, R49.reuse, R0, R13 ;  /* 0x00000000310d7223 */ /* 0x040fe2000000000d */
[----:B------:R-:W-:Y:S02]  /*6540*/  HADD2.F32 R0, -RZ, R63.H1_H1 ;  /* 0x3000003fff007230 */ /* 0x000fe40000004100 */
[----:B------:R-:W-:Y:S01]  /*6550*/  FFMA R14, R49, R3, R14 ;  /* 0x00000003310e7223 */ /* 0x000fe2000000000e */
[----:B------:R-:W-:Y:S01]  /*6560*/  HADD2.F32 R3, -RZ, R68.H1_H1 ;  /* 0x30000044ff037230 */ /* 0x000fe20000004100 */
[----:B------:R-:W-:Y:S01]  /*6570*/  F2FP.F16.F32.PACK_AB R55, R11, R6 ;  /* 0x000000060b37723e */ /* 0x000fe200000000ff */
[----:B------:R-:W-:Y:S01]  /*6580*/  FMUL R31, R47, R31 ;  /* 0x0000001f2f1f7220 */ /* 0x000fe20000400000 */
[C---:B------:R-:W-:Y:S01]  /*6590*/  FFMA R19, R49.reuse, R0, R19 ;  /* 0x0000000031137223 */ /* 0x040fe20000000013 */
[--C-:B------:R-:W-:Y:S02]  /*65a0*/  HADD2.F32 R0, -RZ, R69.reuse.H0_H0 ;  /* 0x20000045ff007230 */ /* 0x100fe40000004100 */
[C---:B------:R-:W-:Y:S01]  /*65b0*/  FFMA R16, R49.reuse, R2, R16 ;  /* 0x0000000231107223 */ /* 0x040fe20000000010 */
[----:B------:R1:W-:Y:S01]  /*65c0*/  STS.128 [R100], R52 ;  /* 0x0000003464007388 */ /* 0x0003e20000000c00 */
[C---:B------:R-:W-:Y:S01]  /*65d0*/  FFMA R17, R49.reuse, R3, R17 ;  /* 0x0000000331117223 */ /* 0x040fe20000000011 */
[----:B------:R-:W-:Y:S02]  /*65e0*/  HADD2.F32 R2, -RZ, R69.H1_H1 ;  /* 0x30000045ff027230 */ /* 0x000fe40000004100 */
[----:B------:R-:W-:Y:S01]  /*65f0*/  FFMA R18, R49, R0, R18 ;  /* 0x0000000031127223 */ /* 0x000fe20000000012 */
[--C-:B------:R-:W-:Y:S01]  /*6600*/  HADD2.F32 R0, -RZ, R70.reuse.H0_H0 ;  /* 0x20000046ff007230 */ /* 0x100fe20000004100 */
[----:B------:R-:W-:Y:S01]  /*6610*/  F2FP.F16.F32.PACK_AB R8, R9, R8 ;  /* 0x000000080908723e */ /* 0x000fe200000000ff */
[--C-:B------:R-:W-:Y:S02]  /*6620*/  HADD2.F32 R3, -RZ, R71.reuse.H0_H0 ;  /* 0x20000047ff037230 */ /* 0x100fe40000004100 */
[C---:B------:R-:W-:Y:S01]  /*6630*/  FFMA R23, R49.reuse, R2, R23 ;  /* 0x0000000231177223 */ /* 0x040fe20000000017 */
[----:B------:R-:W-:Y:S02]  /*6640*/  HADD2.F32 R2, -RZ, R70.H1_H1 ;  /* 0x30000046ff027230 */ /* 0x000fe40000004100 */
[----:B------:R-:W-:Y:S01]  /*6650*/  FFMA R20, R49, R0, R20 ;  /* 0x0000000031147223 */ /* 0x000fe20000000014 */
[----:B------:R-:W-:Y:S01]  /*6660*/  HADD2.F32 R0, -RZ, R71.H1_H1 ;  /* 0x30000047ff007230 */ /* 0x000fe20000004100 */
[----:B------:R-:W-:Y:S01]  /*6670*/  F2FP.F16.F32.PACK_AB R9, R15, R10 ;  /* 0x0000000a0f09723e */ /* 0x000fe200000000ff */
[----:B------:R-:W-:Y:S02]  /*6680*/  HADD2.F32 R4, -RZ, R79.H0_H0 ;  /* 0x2000004fff047230 */ /* 0x000fe40000004100 */
[C---:B------:R-:W-:Y:S01]  /*6690*/  FFMA R21, R49.reuse, R2, R21 ;  /* 0x0000000231157223 */ /* 0x040fe20000000015 */
[C---:B------:R-:W-:Y:S01]  /*66a0*/  FFMA R22, R49.reuse, R3, R22 ;  /* 0x0000000331167223 */ /* 0x040fe20000000016 */
[----:B------:R-:W-:Y:S01]  /*66b0*/  FFMA R27, R49, R0, R27 ;  /* 0x00000000311b7223 */ /* 0x000fe2000000001b */
[--C-:B------:R-:W-:Y:S01]  /*66c0*/  HADD2.F32 R2, -RZ, R76.reuse.H0_H0 ;  /* 0x2000004cff027230 */ /* 0x100fe20000004100 */
[----:B------:R-:W-:Y:S01]  /*66d0*/  F2FP.F16.F32.PACK_AB R10, R13, R12 ;  /* 0x0000000c0d0a723e */ /* 0x000fe200000000ff */
[----:B------:R-:W-:Y:S01]  /*66e0*/  HADD2.F32 R0, -RZ, R76.H1_H1 ;  /* 0x3000004cff007230 */ /* 0x000fe20000004100 */
[----:B------:R-:W-:Y:S01]  /*66f0*/  F2FP.F16.F32.PACK_AB R11, R19, R14 ;  /* 0x0000000e130b723e */ /* 0x000fe200000000ff */
[--C-:B------:R-:W-:Y:S02]  /*6700*/  HADD2.F32 R3, -RZ, R77.reuse.H0_H0 ;  /* 0x2000004dff037230 */ /* 0x100fe40000004100 */
[C---:B------:R-:W-:Y:S01]  /*6710*/  FFMA R24, R49.reuse, R2, R24 ;  /* 0x0000000231187223 */ /* 0x040fe20000000018 */
[--C-:B------:R-:W-:Y:S02]  /*6720*/  HADD2.F32 R2, -RZ, R78.reuse.H0_H0 ;  /* 0x2000004eff027230 */ /* 0x100fe40000004100 */
[C---:B------:R-:W-:Y:S01]  /*6730*/  FFMA R25, R49.reuse, R0, R25 ;  /* 0x0000000031197223 */ /* 0x040fe20000000019 */
[----:B------:R1:W-:Y:S01]  /*6740*/  STS.128 [R99+0x10], R8 ;  /* 0x0000100863007388 */ /* 0x0003e20000000c00 */
[----:B------:R-:W-:Y:S02]  /*6750*/  HADD2.F32 R0, -RZ, R77.H1_H1 ;  /* 0x3000004dff007230 */ /* 0x000fe40000004100 */
[----:B------:R-:W-:Y:S01]  /*6760*/  FFMA R26, R49, R3, R26 ;  /* 0x00000003311a7223 */ /* 0x000fe2000000001a */
[----:B------:R-:W-:Y:S01]  /*6770*/  HADD2.F32 R3, -RZ, R78.H1_H1 ;  /* 0x3000004eff037230 */ /* 0x000fe20000004100 */
[----:B------:R-:W-:Y:S01]  /*6780*/  F2FP.F16.F32.PACK_AB R16, R17, R16 ;  /* 0x000000101110723e */ /* 0x000fe200000000ff */
[----:B------:R-:W-:Y:S01]  /*6790*/  HADD2.F32 R5, -RZ, R79.H1_H1 ;  /* 0x3000004fff057230 */ /* 0x000fe20000004100 */
[----:B------:R-:W-:Y:S01]  /*67a0*/  F2FP.F16.F32.PACK_AB R17, R23, R18 ;  /* 0x000000121711723e */ /* 0x000fe200000000ff */
[----:B------:R-:W-:Y:S01]  /*67b0*/  FFMA R31, R49, R0, R31 ;  /* 0x00000000311f7223 */ /* 0x000fe2000000001f */
[----:B------:R-:W-:Y:S01]  /*67c0*/  FMUL R35, R47, R35 ;  /* 0x000000232f237220 */ /* 0x000fe20000400000 */
[----:B------:R-:W-:Y:S01]  /*67d0*/  F2FP.F16.F32.PACK_AB R18, R21, R20 ;  /* 0x000000141512723e */ /* 0x000fe200000000ff */
[----:B------:R-:W-:Y:S01]  /*67e0*/  FFMA R28, R49, R2, R28 ;  /* 0x00000002311c7223 */ /* 0x000fe2000000001c */
[----:B------:R-:W-:Y:S01]  /*67f0*/  F2FP.F16.F32.PACK_AB R19, R27, R22 ;  /* 0x000000161b13723e */ /* 0x000fe200000000ff */
[C---:B------:R-:W-:Y:S01]  /*6800*/  FFMA R29, R49.reuse, R3, R29 ;  /* 0x00000003311d7223 */ /* 0x040fe2000000001d */
[C---:B------:R-:W-:Y:S01]  /*6810*/  FFMA R30, R49.reuse, R4, R30 ;  /* 0x00000004311e7223 */ /* 0x040fe2000000001e */
[----:B------:R-:W-:Y:S01]  /*6820*/  FFMA R35, R49, R5, R35 ;  /* 0x0000000531237223 */ /* 0x000fe20000000023 */
[----:B------:R-:W-:Y:S01]  /*6830*/  F2FP.F16.F32.PACK_AB R24, R25, R24 ;  /* 0x000000181918723e */ /* 0x000fe200000000ff */
[----:B------:R1:W-:Y:S01]  /*6840*/  STS.128 [R98+0x20], R16 ;  /* 0x0000201062007388 */ /* 0x0003e20000000c00 */
[----:B------:R-:W-:Y:S02]  /*6850*/  F2FP.F16.F32.PACK_AB R25, R31, R26 ;  /* 0x0000001a1f19723e */ /* 0x000fe400000000ff */
[----:B------:R-:W-:Y:S02]  /*6860*/  F2FP.F16.F32.PACK_AB R26, R29, R28 ;  /* 0x0000001c1d1a723e */ /* 0x000fe400000000ff */
[----:B------:R-:W-:Y:S05]  /*6870*/  F2FP.F16.F32.PACK_AB R27, R35, R30 ;  /* 0x0000001e231b723e */ /* 0x000fea00000000ff */
[----:B------:R1:W-:Y:S01]  /*6880*/  STS.128 [R106+0x30], R24 ;  /* 0x000030186a007388 */ /* 0x0003e20000000c00 */
[----:B------:R-:W-:Y:S01]  /*6890*/  @!PT LDS RZ, [RZ] ;  /* 0x00000000fffff984 */ /* 0x000fe20000000800 */
[----:B------:R-:W-:Y:S01]  /*68a0*/  @!PT LDS RZ, [RZ] ;  /* 0x00000000fffff984 */ /* 0x000fe20000000800 */
[----:B------:R-:W-:Y:S01]  /*68b0*/  @!PT LDS RZ, [RZ] ;  /* 0x00000000fffff984 */ /* 0x000fe20000000800 */
[----:B------:R-:W-:Y:S01]  /*68c0*/  @!PT LDS RZ, [RZ] ;  /* 0x00000000fffff984 */ /* 0x000fe20000000800 */
[----:B------:R2:W-:Y:S07]  /*68d0*/  MEMBAR.ALL.CTA ;  /* 0x0000000000007992 */ /* 0x0005ee0000008000 */
[----:B--2---:R-:W2:Y:S02]  /*68e0*/  FENCE.VIEW.ASYNC.S ;  /* 0x00000000000073c6 */ /* 0x004ea40000000000 */
[----:B--2---:R-:W-:Y:S06]  /*68f0*/  BAR.SYNC.DEFER_BLOCKING 0x1, 0x80 ;  /* 0x0042000000007b1d */ /* 0x004fec0000010000 */
[----:B------:R-:W-:Y:S05]  /*6900*/  @P0 BRA `(.L_x_108) ;  /* 0x0000000000280947 */ /* 0x000fea0003800000 */
[----:B------:R-:W-:Y:S02]  /*6910*/  UIADD3 UR4, UPT, UPT, UR48, 0x200, URZ ;  /* 0x0000020030047890 */ /* 0x000fe4000fffe0ff */
[----:B------:R-:W-:Y:S01]  /*6920*/  UIADD3 UR6, UP0, UPT, UR52, 0x680, URZ ;  /* 0x0000068034067890 */ /* 0x000fe2000ff1e0ff */
[----:B------:R-:W-:Y:S03]  /*6930*/  UMOV UR43, UR36 ;  /* 0x00000024002b7c82 */ /* 0x000fe60008000000 */
[----:B------:R-:W-:Y:S01]  /*6940*/  MOV R93, UR4 ;  /* 0x00000004005d7c02 */ /* 0x000fe20008000f00 */
[----:B------:R-:W-:Y:S03]  /*6950*/  UIADD3.X UR7, UPT, UPT, URZ, UR53, URZ, UP0, !UPT ;  /* 0x00000035ff077290 */ /* 0x000fe600087fe4ff */
[----:B------:R-:W-:Y:S11]  /*6960*/  R2UR UR40, R93 ;  /* 0x000000005d2872ca */ /* 0x000ff600000e0000 */
[----:B------:R-:W-:Y:S02]  /*6970*/  @!UPT UIADD3 URZ, UPT, UPT, URZ, URZ, URZ ;  /* 0x000000fffffff290 */ /* 0x000fe4000fffe0ff */
[----:B------:R2:W-:Y:S01]  /*6980*/  UTMASTG.3D [UR40], [UR6] ;  /* 0x00000028060073b5 */ /* 0x0005e20008010000 */
[----:B------:R0:W-:Y:S01]  /*6990*/  UTMACMDFLUSH ;  /* 0x00000000000079b7 */ /* 0x0001e20000000000 */
[----:B--2---:R-:W-:Y:S04]  /*69a0*/  DEPBAR.LE SB0, 0x1 ;  /* 0x000080400000791a */ /* 0x004fe80000000000 */
.L_x_108:
[----:B------:R-:W-:Y:S05]  /*69b0*/  BSYNC.RECONVERGENT B0 ;  /* 0x0000000000007941 */ /* 0x000fea0003800200 */
.L_x_107:
[----:B------:R-:W-:Y:S01]  /*69c0*/  BAR.SYNC.DEFER_BLOCKING 0x1, 0x80 ;  /* 0x0042000000007b1d */ /* 0x000fe20000010000 */
[----:B------:R-:W-:Y:S01]  /*69d0*/  ISETP.NE.AND P1, PT, R107, RZ, PT ;  /* 0x000000ff6b00720c */ /* 0x000fe20003f25270 */
[----:B------:R-:W-:Y:S01]  /*69e0*/  UISETP.NE.AND UP0, UPT, UR49, URZ, UPT ;  /* 0x000000ff3100728c */ /* 0x000fe2000bf05270 */
[----:B------:R-:W-:Y:S11]  /*69f0*/  LEA R2, R65, UR48, 0x3 ;  /* 0x0000003041027c11 */ /* 0x000ff6000f8e18ff */
[----:B------:R-:W-:Y:S01]  /*6a00*/  @P1 SHF.L.U32 R3, R97, 0x1f, RZ ;  /* 0x0000001f61031819 */ /* 0x000fe200000006ff */
[----:B------:R-:W-:Y:S06]  /*6a10*/  BRA.U !UP0, `(.L_x_109) ;  /* 0x0000000108247547 */ /* 0x000fec000b800000 */
[----:B------:R-:W-:Y:S01]  /*6a20*/  IMAD.U32 R4, RZ, RZ, UR51 ;  /* 0x00000033ff047e24 */ /* 0x000fe2000f8e00ff */
[----:B------:R-:W-:Y:S01]  /*6a30*/  MOV R0, UR37 ;  /* 0x0000002500007c02 */ /* 0x000fe20008000f00 */
[----:B------:R-:W-:Y:S03]  /*6a40*/  UIADD3 UR51, UPT, UPT, UR51, 0x1, URZ ;  /* 0x0000000133337890 */ /* 0x000fe6000fffe0ff */
[----:B------:R-:W-:Y:S01]  /*6a50*/  @P1 LEA R4, R4, UR48, 0x3 ;  /* 0x0000003004041c11 */ /* 0x000fe2000f8e18ff */
[----:B------:R-:W-:Y:S04]  /*6a60*/  UISETP.NE.AND UP0, UPT, UR51, 0x4, UPT ;  /* 0x000000043300788c */ /* 0x000fe8000bf05270 */
[----:B------:R-:W-:Y:S01]  /*6a70*/  @P1 VIADD R4, R4, 0x80 ;  /* 0x0000008004041836 */ /* 0x000fe20000000000 */
[----:B------:R-:W-:Y:S04]  /*6a80*/  USEL UR51, UR51, URZ, UP0 ;  /* 0x000000ff33337287 */ /* 0x000fe80008000000 */
[----:B------:R-:W-:Y:S04]  /*6a90*/  @P1 PRMT R0, R0, 0x654, R4 ;  /* 0x0000065400001816 */ /* 0x000fe80000000004 */
[----:B------:R2:W-:Y:S04]  /*6aa0*/  @P1 SYNCS.ARRIVE.TRANS64.RED.A1T0 RZ, [R0+URZ], RZ ;  /* 0x000000ff00ff19a7 */ /* 0x0005e800081004ff */
.L_x_109:
[----:B------:R-:W4:Y:S01]  /*6ab0*/  @P1 SYNCS.PHASECHK.TRANS64.TRYWAIT P0, [R2+URZ+0x60], R3 ;  /* 0x00006003020015a7 */ /* 0x000f2200080011ff */
[----:B------:R-:W-:Y:S01]  /*6ac0*/  BSSY B1, `(.L_x_110) ;  /* 0x0000016000017945 */ /* 0x000fe20003800000 */
[----:B----4-:R-:W-:Y:S03]  /*6ad0*/  @P1 SEL R66, RZ, 0x1, !P0 ;  /* 0x00000001ff421807 */ /* 0x010fe60004000000 */
[----:B------:R-:W-:Y:S05]  /*6ae0*/  @!P1 BRA `(.L_x_111) ;  /* 0x00000000004c9947 */ /* 0x000fea0003800000 */
[----:B------:R-:W-:Y:S01]  /*6af0*/  ISETP.NE.AND P0, PT, R66, RZ, PT ;  /* 0x000000ff4200720c */ /* 0x000fe20003f05270 */
[----:B------:R-:W-:Y:S01]  /*6b00*/  BSSY B0, `(.L_x_112) ;  /* 0x000000b000007945 */ /* 0x000fe20003800000 */
[----:B------:R-:W-:Y:S11]  /*6b10*/  ISETP.NE.AND P1, PT, R67, RZ, PT ;  /* 0x000000ff4300720c */ /* 0x000ff60003f25270 */
[----:B------:R-:W-:Y:S02]  /*6b20*/  @!UPT UIADD3 URZ, UPT, UPT, URZ, URZ, URZ ;  /* 0x000000fffffff290 */ /* 0x000fe4000fffe0ff */
[C---:B------:R-:W-:Y:S01]  /*6b30*/  @P1 IMAD R6, R65.reuse, 0x2000, R100 ;  /* 0x0000200041061824 */ /* 0x040fe200078e0264 */
[C---:B------:R-:W-:Y:S01]  /*6b40*/  @P1 LEA R4, R65.reuse, R98, 0xd ;  /* 0x0000006241041211 */ /* 0x040fe200078e68ff */
[C---:B------:R-:W-:Y:S02]  /*6b50*/  @P1 IMAD R5, R65.reuse, 0x2000, R99 ;  /* 0x0000200041051824 */ /* 0x040fe400078e0263 */
[----:B------:R-:W-:Y:S01]  /*6b60*/  @P1 IMAD R3, R65, 0x2000, R106 ;  /* 0x0000200041031824 */ /* 0x000fe200078e026a */
[----:B------:R-:W-:Y:S06]  /*6b70*/  @P0 BRA `(.L_x_113) ;  /* 0x00000000000c0947 */ /* 0x000fec0003800000 */
[----:B--2---:R-:W-:Y:S04]  /*6b80*/  SHF.L.U32 R0, R97, 0x1f, RZ ;  /* 0x0000001f61007819 */ /* 0x004fe800000006ff */
[----:B------:R-:W2:Y:S02]  /*6b90*/  SYNCS.PHASECHK.TRANS64.TRYWAIT P0, [R2+URZ+0x60], R0 ;  /* 0x00006000020075a7 */ /* 0x000ea400080011ff */
[----:B--2---:R-:W-:Y:S05]  /*6ba0*/  @!P0 BRA `(.L_x_114) ;  /* 0x0000003000948947 */ /* 0x004fea0003800000 */
.L_x_113:
[----:B------:R-:W-:Y:S05]  /*6bb0*/  BSYNC B0 ;  /* 0x0000000000007941 */ /* 0x000fea0003800000 */
.L_x_112:
[----:B------:R-:W-:Y:S02]  /*6bc0*/  ISETP.NE.AND P0, PT, R67, RZ, PT ;  /* 0x000000ff4300720c */ /* 0x000fe40003f05270 */
[----:B------:R-:W-:Y:S11]  /*6bd0*/  IADD3 R65, PT, PT, R65, 0x1, RZ ;  /* 0x0000000141417810 */ /* 0x000ff60007ffe0ff */
[----:B------:R4:W1:Y:S04]  /*6be0*/  @P0 LDS.128 R56, [R6] ;  /* 0x0000000006380984 */ /* 0x0008680000000c00 */
[----:B------:R4:W1:Y:S04]  /*6bf0*/  @P0 LDS.128 R60, [R5+0x10] ;  /* 0x00001000053c0984 */ /* 0x0008680000000c00 */
[----:B------:R4:W1:Y:S04]  /*6c00*/  @P0 LDS.128 R68, [R4+0x20] ;  /* 0x0000200004440984 */ /* 0x0008680000000c00 */
[----:B------:R4:W1:Y:S02]  /*6c10*/  @P0 LDS.128 R76, [R3+0x30] ;  /* 0x00003000034c0984 */ /* 0x0008640000000c00 */
.L_x_111:
[----:B------:R-:W-:Y:S05]  /*6c20*/  BSYNC B1 ;  /* 0x0000000000017941 */ /* 0x000fea0003800000 */
.L_x_110:
[----:B--2---:R-:W-:Y:S05]  /*6c30*/  VIADD R0, R48, 0x20 ;  /* 0x0000002030007836 */ /* 0x004fea0000000000 */
[----:B------:R-:W-:Y:S04]  /*6c40*/  SHF.R.U32.HI R0, RZ, 0x15, R0 ;  /* 0x00000015ff007819 */ /* 0x000fe80000011600 */
[----:B------:R-:W-:Y:S11]  /*6c50*/  LOP3.LUT P0, RZ, R0, 0x3, R92, 0x48, !PT ;  /* 0x0000000300ff7812 */ /* 0x000ff6000780485c */
[----:B------:R-:W-:Y:S02]  /*6c60*/  @!UPT UIADD3 URZ, UPT, UPT, URZ, URZ, URZ ;  /* 0x000000fffffff290 */ /* 0x000fe4000fffe0ff */
[----:B------:R-:W-:Y:S05]  /*6c70*/  @!P0 BRA `(.L_x_115) ;  /* 0x0000000000408947 */ /* 0x000fea0003800000 */
[----:B------:R-:W2:Y:S01]  /*6c80*/  LDCU.64 UR8, c[0x4][0x70] ;  /* 0x01000e00ff0877ac */ /* 0x000ea20008000a00 */
[----:B----4-:R-:W-:Y:S01]  /*6c90*/  MOV R3, 0x0 ;  /* 0x0000000000037802 */ /* 0x010fe20000000f00 */
[----:B------:R-:W-:Y:S02]  /*6ca0*/  HFMA2 R12, -RZ, RZ, 0, 5.9604644775390625e-08 ;  /* 0x00000001ff0c7431 */ /* 0x000fe400000001ff */
[----:B-1----:R-:W-:Y:S02]  /*6cb0*/  IMAD.MOV.U32 R8, RZ, RZ, 0x192 ;  /* 0x00000192ff087424 */ /* 0x002fe400078e00ff */
[----:B------:R-:W-:Y:S01]  /*6cc0*/  IMAD.MOV.U32 R13, RZ, RZ, RZ ;  /* 0x000000ffff0d7224 */ /* 0x000fe200078e00ff */
[----:B------:R-:W1:Y:S01]  /*6cd0*/  LDCU.64 UR6, c[0x4][0x78] ;  /* 0x01000f00ff0677ac */ /* 0x000e620008000a00 */
[----:B------:R-:W4:Y:S01]  /*6ce0*/  LDC.64 R2, c[0x4][R3] ;  /* 0x0100000003027b82 */ /* 0x000f220000000a00 */
[----:B------:R-:W5:Y:S01]  /*6cf0*/  LDCU.64 UR4, c[0x4][0x10] ;  /* 0x01000200ff0477ac */ /* 0x000f620008000a00 */
[----:B--2---:R-:W-:Y:S01]  /*6d00*/  MOV R5, UR9 ;  /* 0x0000000900057c02 */ /* 0x004fe20008000f00 */
[----:B------:R-:W-:Y:S01]  /*6d10*/  IMAD.U32 R4, RZ, RZ, UR8 ;  /* 0x00000008ff047e24 */ /* 0x000fe2000f8e00ff */
[----:B-1----:R-:W-:Y:S01]  /*6d20*/  MOV R7, UR7 ;  /* 0x0000000700077c02 */ /* 0x002fe20008000f00 */
[----:B------:R-:W-:Y:S01]  /*6d30*/  IMAD.U32 R6, RZ, RZ, UR6 ;  /* 0x00000006ff067e24 */ /* 0x000fe2000f8e00ff */
[----:B-----5:R-:W-:Y:S01]  /*6d40*/  MOV R11, UR5 ;  /* 0x00000005000b7c02 */ /* 0x020fe20008000f00 */
[----:B------:R-:W-:Y:S02]  /*6d50*/  IMAD.U32 R10, RZ, RZ, UR4 ;  /* 0x00000004ff0a7e24 */ /* 0x000fe4000f8e00ff */
[----:B------:R-:W-:Y:S07]  /*6d60*/  LEPC R20, `(.L_x_115) ;  /* 0x000000001014794e */ /* 0x000fee0000000000 */
[----:B---34-:R-:W-:Y:S05]  /*6d70*/  CALL.ABS.NOINC R2 ;  /* 0x0000000002007343 */ /* 0x018fea0003c00000 */
.L_x_115:
[----:B------:R-:W-:Y:S05]  /*6d80*/  WARPSYNC.ALL ;  /* 0x0000000000007948 */ /* 0x000fea0003800000 */
[----:B------:R-:W-:Y:S01]  /*6d90*/  R2UR UR4, R48 ;  /* 0x00000000300472ca */ /* 0x000fe200000e0000 */
[--C-:B-1--4-:R-:W-:Y:S01]  /*6da0*/  HADD2.F32 R3, -RZ, R56.reuse.H0_H0 ;  /* 0x20000038ff037230 */ /* 0x112fe20000004100 */
[----:B------:R-:W-:Y:S01]  /*6db0*/  ISETP.NE.AND P6, PT, R107, RZ, PT ;  /* 0x000000ff6b00720c */ /* 0x000fe20003fc5270 */
[--C-:B------:R-:W-:Y:S01]  /*6dc0*/  HADD2.F32 R51, -RZ, R57.reuse.H1_H1 ;  /* 0x30000039ff337230 */ /* 0x100fe20000004100 */
[----:B------:R-:W-:Y:S01]  /*6dd0*/  MOV R50, UR51 ;  /* 0x0000003300327c02 */ /* 0x000fe20008000f00 */
[----:B------:R-:W-:Y:S01]  /*6de0*/  BSSY.RECONVERGENT B0, `(.L_x_116) ;  /* 0x000008c000007945 */ /* 0x000fe20003800200 */
[----:B------:R-:W-:Y:S02]  /*6df0*/  MOV R72, UR37 ;  /* 0x0000002500487c02 */ /* 0x000fe40008000f00 */
[----:B------:R-:W-:Y:S05]  /*6e00*/  ISETP.NE.AND P0, PT, R102, RZ, PT ;  /* 0x000000ff6600720c */ /* 0x000fea0003f05270 */
[----:B------:R-:W1:Y:S02]  /*6e10*/  LDTM.x32 R4, tmem[UR4+0x20] ;  /* 0x00002004000479ee */ /* 0x000e6400082c0000 */
[----:B------:R-:W-:Y:S04]  /*6e20*/  @P6 LEA R50, R50, UR48, 0x3 ;  /* 0x0000003032326c11 */ /* 0x000fe8000f8e18ff */
[----:B------:R-:W-:Y:S04]  /*6e30*/  @P6 IADD3 R50, PT, PT, R50, 0x80, RZ ;  /* 0x0000008032326810 */ /* 0x000fe80007ffe0ff */
[----:B------:R-:W-:Y:S01]  /*6e40*/  @P6 PRMT R72, R72, 0x654, R50 ;  /* 0x0000065448486816 */ /* 0x000fe20000000032 */
[----:B------:R-:W-:Y:S02]  /*6e50*/  HADD2.F32 R50, -RZ, R57.H0_H0 ;  /* 0x20000039ff327230 */ /* 0x000fe40000004100 */
[C---:B-1----:R-:W-:Y:S01]  /*6e60*/  FMUL R0, R47.reuse, R4 ;  /* 0x000000042f007220 */ /* 0x042fe20000400000 */
[----:B------:R-:W-:Y:S02]  /*6e70*/  HADD2.F32 R4, -RZ, R56.H1_H1 ;  /* 0x30000038ff047230 */ /* 0x000fe40000004100 */
[C---:B------:R-:W-:Y:S01]  /*6e80*/  FMUL R2, R47.reuse, R5 ;  /* 0x000000052f027220 */ /* 0x040fe20000400000 */
[----:B------:R-:W-:Y:S01]  /*6e90*/  FMUL R7, R47, R7 ;  /* 0x000000072f077220 */ /* 0x000fe20000400000 */
[----:B------:R-:W-:Y:S01]  /*6ea0*/  FFMA R0, R49, R3, R0 ;  /* 0x0000000331007223 */ /* 0x000fe20000000000 */
[----:B------:R-:W-:Y:S01]  /*6eb0*/  FMUL R3, R47, R6 ;  /* 0x000000062f037220 */ /* 0x000fe20000400000 */
[----:B------:R-:W-:Y:S01]  /*6ec0*/  FFMA R2, R49, R4, R2 ;  /* 0x0000000431027223 */ /* 0x000fe20000000002 */
[C---:B------:R-:W-:Y:S01]  /*6ed0*/  FMUL R4, R47.reuse, R8 ;  /* 0x000000082f047220 */ /* 0x040fe20000400000 */
[----:B------:R-:W-:Y:S01]  /*6ee0*/  FMUL R8, R47, R12 ;  /* 0x0000000c2f087220 */ /* 0x000fe20000400000 */
[----:B------:R-:W-:Y:S01]  /*6ef0*/  FFMA R3, R49, R50, R3 ;  /* 0x0000003231037223 */ /* 0x000fe20000000003 */
[C---:B------:R-:W-:Y:S01]  /*6f00*/  FMUL R12, R47.reuse, R16 ;  /* 0x000000102f0c7220 */ /* 0x040fe20000400000 */
[C---:B------:R-:W-:Y:S01]  /*6f10*/  FMUL R16, R47.reuse, R20 ;  /* 0x000000142f107220 */ /* 0x040fe20000400000 */
[C---:B------:R-:W-:Y:S01]  /*6f20*/  FMUL R20, R47.reuse, R24 ;  /* 0x000000182f147220 */ /* 0x040fe20000400000 */
[C---:B------:R-:W-:Y:S01]  /*6f30*/  FMUL R24, R47.reuse, R28 ;  /* 0x0000001c2f187220 */ /* 0x040fe20000400000 */
[C---:B------:R-:W-:Y:S01]  /*6f40*/  FMUL R28, R47.reuse, R32 ;  /* 0x000000202f1c7220 */ /* 0x040fe20000400000 */
[--C-:B------:R-:W-:Y:S01]  /*6f50*/  HADD2.F32 R32, -RZ, R58.reuse.H0_H0 ;  /* 0x2000003aff207230 */ /* 0x100fe20000004100 */
[----:B------:R-:W-:Y:S01]  /*6f60*/  F2FP.F16.F32.PACK_AB R52, R2, R0 ;  /* 0x000000000234723e */ /* 0x000fe200000000ff */
[----:B------:R-:W-:Y:S02]  /*6f70*/  HADD2.F32 R0, -RZ, R58.H1_H1 ;  /* 0x3000003aff007230 */ /* 0x000fe40000004100 */
[----:B------:R-:W-:Y:S01]  /*6f80*/  FMUL R5, R47, R9 ;  /* 0x000000092f057220 */ /* 0x000fe20000400000 */
[--C-:B------:R-:W-:Y:S02]  /*6f90*/  HADD2.F32 R2, -RZ, R59.reuse.H0_H0 ;  /* 0x2000003bff027230 */ /* 0x100fe40000004100 */
[C---:B------:R-:W-:Y:S01]  /*6fa0*/  FFMA R7, R49.reuse, R51, R7 ;  /* 0x0000003331077223 */ /* 0x040fe20000000007 */
[C---:B------:R-:W-:Y:S01]  /*6fb0*/  FFMA R4, R49.reuse, R32, R4 ;  /* 0x0000002031047223 */ /* 0x040fe20000000004 */
[----:B------:R-:W-:Y:S02]  /*6fc0*/  HADD2.F32 R32, -RZ, R59.H1_H1 ;  /* 0x3000003bff207230 */ /* 0x000fe40000004100 */
[----:B------:R-:W-:Y:S01]  /*6fd0*/  FFMA R5, R49, R0, R5 ;  /* 0x0000000031057223 */ /* 0x000fe20000000005 */
[--C-:B------:R-:W-:Y:S01]  /*6fe0*/  HADD2.F32 R0, -RZ, R60.reuse.H0_H0 ;  /* 0x2000003cff007230 */ /* 0x100fe20000004100 */
[----:B------:R-:W-:Y:S01]  /*6ff0*/  F2FP.F16.F32.PACK_AB R53, R7, R3 ;  /* 0x000000030735723e */ /* 0x000fe200000000ff */
[----:B------:R-:W-:Y:S01]  /*7000*/  FMUL R6, R47, R10 ;  /* 0x0000000a2f067220 */ /* 0x000fe20000400000 */
[--C-:B------:R-:W-:Y:S01]  /*7010*/  HADD2.F32 R3, -RZ, R61.reuse.H0_H0 ;  /* 0x2000003dff037230 */ /* 0x100fe20000004100 */
[----:B------:R-:W-:Y:S01]  /*7020*/  F2FP.F16.F32.PACK_AB R54, R5, R4 ;  /* 0x000000040536723e */ /* 0x000fe200000000ff */
[----:B------:R-:W-:Y:S01]  /*7030*/  FMUL R11, R47, R11 ;  /* 0x0000000b2f0b7220 */ /* 0x000fe20000400000 */
[----:B------:R-:W-:Y:S01]  /*7040*/  FFMA R6, R49, R2, R6 ;  /* 0x0000000231067223 */ /* 0x000fe20000000006 */
[----:B------:R-:W-:Y:S02]  /*7050*/  HADD2.F32 R2, -RZ, R60.H1_H1 ;  /* 0x3000003cff027230 */ /* 0x000fe40000004100 */
[----:B------:R-:W-:Y:S01]  /*7060*/  FMUL R9, R47, R13 ;  /* 0x0000000d2f097220 */ /* 0x000fe20000400000 */
[C---:B------:R-:W-:Y:S01]  /*7070*/  FFMA R11, R49.reuse, R32, R11 ;  /* 0x00000020310b7223 */ /* 0x040fe2000000000b */
[----:B------:R-:W-:Y:S01]  /*7080*/  FFMA R8, R49, R0, R8 ;  /* 0x0000000031087223 */ /* 0x000fe20000000008 */
[C---:B------:R-:W-:Y:S01]  /*7090*/  FMUL R10, R47.reuse, R14 ;  /* 0x0000000e2f0a7220 */ /* 0x040fe20000400000 */
[----:B------:R-:W-:Y:S02]  /*70a0*/  HADD2.F32 R0, -RZ, R61.H1_H1 ;  /* 0x3000003dff007230 */ /* 0x000fe40000004100 */
[----:B------:R-:W-:Y:S01]  /*70b0*/  FMUL R15, R47, R15 ;  /* 0x0000000f2f0f7220 */ /* 0x000fe20000400000 */
[C---:B------:R-:W-:Y:S01]  /*70c0*/  FFMA R9, R49.reuse, R2, R9 ;  /* 0x0000000231097223 */ /* 0x040fe20000000009 */
[C---:B------:R-:W-:Y:S01]  /*70d0*/  FFMA R10, R49.reuse, R3, R10 ;  /* 0x00000003310a7223 */ /* 0x040fe2000000000a */
[--C-:B------:R-:W-:Y:S02]  /*70e0*/  HADD2.F32 R2, -RZ, R62.reuse.H0_H0 ;  /* 0x2000003eff027230 */ /* 0x100fe40000004100 */
[----:B------:R-:W-:Y:S01]  /*70f0*/  FFMA R15, R49, R0, R15 ;  /* 0x00000000310f7223 */ /* 0x000fe2000000000f */
[----:B------:R-:W-:Y:S02]  /*7100*/  HADD2.F32 R3, -RZ, R62.H1_H1 ;  /* 0x3000003eff037230 */ /* 0x000fe40000004100 */
[C---:B------:R-:W-:Y:S01]  /*7110*/  FMUL R13, R47.reuse, R17 ;  /* 0x000000112f0d7220 */ /* 0x040fe20000400000 */
[--C-:B------:R-:W-:Y:S02]  /*7120*/  HADD2.F32 R0, -RZ, R63.reuse.H0_H0 ;  /* 0x2000003fff007230 */ /* 0x100fe40000004100 */
[----:B------:R-:W-:Y:S01]  /*7130*/  FMUL R14, R47, R18 ;  /* 0x000000122f0e7220 */ /* 0x000fe20000400000 */
[C---:B------:R-:W-:Y:S01]  /*7140*/  FFMA R12, R49.reuse, R2, R12 ;  /* 0x00000002310c7223 */ /* 0x040fe2000000000c */
[C---:B------:R-:W-:Y:S01]  /*7150*/  FFMA R13, R49.reuse, R3, R13 ;  /* 0x00000003310d7223 */ /* 0x040fe2000000000d */
[----:B------:R-:W-:Y:S02]  /*7160*/  HADD2.F32 R2, -RZ, R63.H1_H1 ;  /* 0x3000003fff027230 */ /* 0x000fe40000004100 */
[----:B------:R-:W-:Y:S01]  /*7170*/  FFMA R14, R49, R0, R14 ;  /* 0x00000000310e7223 */ /* 0x000fe2000000000e */
[C---:B------:R-:W-:Y:S01]  /*7180*/  FMUL R19, R47.reuse, R19 ;  /* 0x000000132f137220 */ /* 0x040fe20000400000 */
[--C-:B------:R-:W-:Y:S02]  /*7190*/  HADD2.F32 R0, -RZ, R68.reuse.H0_H0 ;  /* 0x20000044ff007230 */ /* 0x100fe40000004100 */
[----:B------:R-:W-:Y:S01]  /*71a0*/  FMUL R17, R47, R21 ;  /* 0x000000152f117220 */ /* 0x000fe20000400000 */
[--C-:B------:R-:W-:Y:S02]  /*71b0*/  HADD2.F32 R3, -RZ, R69.reuse.H0_H0 ;  /* 0x20000045ff037230 */ /* 0x100fe40000004100 */
[C---:B------:R-:W-:Y:S01]  /*71c0*/  FFMA R19, R49.reuse, R2, R19 ;  /* 0x0000000231137223 */ /* 0x040fe20000000013 */
[----:B------:R-:W-:Y:S02]  /*71d0*/  HADD2.F32 R2, -RZ, R68.H1_H1 ;  /* 0x30000044ff027230 */ /* 0x000fe40000004100 */
        /* <DEDUP_REMOVED lines=9> */
[----:B------:R-:W-:Y:S01]  /*7270*/  FMUL R21, R47, R25 ;  /* 0x000000192f157220 */ /* 0x000fe20000400000 */
[----:B------:R-:W-:Y:S01]  /*7280*/  F2FP.F16.F32.PACK_AB R55, R11, R6 ;  /* 0x000000060b37723e */ /* 0x000fe200000000ff */
[--C-:B------:R-:W-:Y:S02]  /*7290*/  HADD2.F32 R3, -RZ, R71.reuse.H0_H0 ;  /* 0x20000047ff037230 */ /* 0x100fe40000004100 */
[----:B------:R-:W-:Y:S01]  /*72a0*/  FMUL R22, R47, R26 ;  /* 0x0000001a2f167220 */ /* 0x000fe20000400000 */
[C---:B------:R-:W-:Y:S01]  /*72b0*/  FFMA R20, R49.reuse, R2, R20 ;  /* 0x0000000231147223 */ /* 0x040fe20000000014 */
[C---:B------:R-:W-:Y:S01]  /*72c0*/  FFMA R21, R49.reuse, R0, R21 ;  /* 0x0000000031157223 */ /* 0x040fe20000000015 */
[----:B------:R1:W-:Y:S01]  /*72d0*/  STS.128 [R100+0x2000], R52 ;  /* 0x0020003464007388 */ /* 0x0003e20000000c00 */
[----:B------:R-:W-:Y:S02]  /*72e0*/  HADD2.F32 R0, -RZ, R71.H1_H1 ;  /* 0x30000047ff007230 */ /* 0x000fe40000004100 */
[----:B------:R-:W-:Y:S01]  /*72f0*/  FFMA R22, R49, R3, R22 ;  /* 0x0000000331167223 */ /* 0x000fe20000000016 */
[----:B------:R-:W-:Y:S01]  /*7300*/  FMUL R27, R47, R27 ;  /* 0x0000001b2f1b7220 */ /* 0x000fe20000400000 */
[--C-:B------:R-:W-:Y:S01]  /*7310*/  HADD2.F32 R2, -RZ, R76.reuse.H0_H0 ;  /* 0x2000004cff027230 */ /* 0x100fe20000004100 */
[----:B------:R-:W-:Y:S01]  /*7320*/  F2FP.F16.F32.PACK_AB R8, R9, R8 ;  /* 0x000000080908723e */ /* 0x000fe200000000ff */
[----:B------:R-:W-:Y:S01]  /*7330*/  HADD2.F32 R3, -RZ, R76.H1_H1 ;  /* 0x3000004cff037230 */ /* 0x000fe20000004100 */
[----:B------:R-:W-:Y:S01]  /*7340*/  F2FP.F16.F32.PACK_AB R9, R15, R10 ;  /* 0x0000000a0f09723e */ /* 0x000fe200000000ff */
[----:B------:R-:W-:Y:S01]  /*7350*/  FMUL R25, R47, R29 ;  /* 0x0000001d2f197220 */ /* 0x000fe20000400000 */
[--C-:B------:R-:W-:Y:S01]  /*7360*/  HADD2.F32 R4, -RZ, R77.reuse.H0_H0 ;  /* 0x2000004dff047230 */ /* 0x100fe20000004100 */
[----:B------:R-:W-:Y:S01]  /*7370*/  F2FP.F16.F32.PACK_AB R10, R13, R12 ;  /* 0x0000000c0d0a723e */ /* 0x000fe200000000ff */
[----:B------:R-:W-:Y:S01]  /*7380*/  FMUL R26, R47, R30 ;  /* 0x0000001e2f1a7220 */ /* 0x000fe20000400000 */
[----:B------:R-:W-:Y:S01]  /*7390*/  F2FP.F16.F32.PACK_AB R11, R19, R14 ;  /* 0x0000000e130b723e */ /* 0x000fe200000000ff */
[C---:B------:R-:W-:Y:S01]  /*73a0*/  FFMA R27, R49.reuse, R0, R27 ;  /* 0x00000000311b7223 */ /* 0x040fe2000000001b */
[C---:B------:R-:W-:Y:S01]  /*73b0*/  FFMA R24, R49.reuse, R2, R24 ;  /* 0x0000000231187223 */ /* 0x040fe20000000018 */
[----:B------:R-:W-:Y:S02]  /*73c0*/  HADD2.F32 R0, -RZ, R77.H1_H1 ;  /* 0x3000004dff007230 */ /* 0x000fe40000004100 */
[----:B------:R-:W-:Y:S01]  /*73d0*/  FFMA R25, R49, R3, R25 ;  /* 0x0000000331197223 */ /* 0x000fe20000000019 */
[----:B------:R1:W-:Y:S01]  /*73e0*/  STS.128 [R99+0x2010], R8 ;  /* 0x0020100863007388 */ /* 0x0003e20000000c00 */
[----:B------:R-:W-:Y:S01]  /*73f0*/  FMUL R31, R47, R31 ;  /* 0x0000001f2f1f7220 */ /* 0x000fe20000400000 */
[--C-:B------:R-:W-:Y:S02]  /*7400*/  HADD2.F32 R2, -RZ, R78.reuse.H0_H0 ;  /* 0x2000004eff027230 */ /* 0x100fe40000004100 */
[----:B------:R-:W-:Y:S01]  /*7410*/  FFMA R26, R49, R4, R26 ;  /* 0x00000004311a7223 */ /* 0x000fe2000000001a */
[----:B------:R-:W-:Y:S02]  /*7420*/  HADD2.F32 R3, -RZ, R78.H1_H1 ;  /* 0x3000004eff037230 */ /* 0x000fe40000004100 */
[----:B------:R-:W-:Y:S01]  /*7430*/  FMUL R29, R47, R33 ;  /* 0x000000212f1d7220 */ /* 0x000fe20000400000 */
[--C-:B------:R-:W-:Y:S01]  /*7440*/  HADD2.F32 R4, -RZ, R79.reuse.H0_H0 ;  /* 0x2000004fff047230 */ /* 0x100fe20000004100 */
[----:B------:R-:W-:Y:S01]  /*7450*/  F2FP.F16.F32.PACK_AB R16, R17, R16 ;  /* 0x000000101110723e */ /* 0x000fe200000000ff */
[----:B------:R-:W-:Y:S01]  /*7460*/  FMUL R30, R47, R34 ;  /* 0x000000222f1e7220 */ /* 0x000fe20000400000 */
        /* <DEDUP_REMOVED lines=14> */
[----:B------:R-:W-:Y:S02]  /*7550*/  F2FP.F16.F32.PACK_AB R27, R35, R30 ;  /* 0x0000001e231b723e */ /* 0x000fe400000000ff */
[----:B------:R-:W-:Y:S02]  /*7560*/  LEA R0, R65, UR48, 0x3 ;  /* 0x0000003041007c11 */ /* 0x000fe4000f8e18ff */
[----:B------:R-:W-:Y:S01]  /*7570*/  @P6 SHF.L.U32 R2, R97, 0x1f, RZ ;  /* 0x0000001f61026819 */ /* 0x000fe200000006ff */
        /* <DEDUP_REMOVED lines=9> */
[----:B------:R-:W-:Y:S02]  /*7610*/  UIADD3 UR8, UP0, UPT, UR52, 0x680, URZ ;  /* 0x0000068034087890 */ /* 0x000fe4000ff1e0ff */
[----:B------:R-:W-:Y:S02]  /*7620*/  UIADD3 UR5, UPT, UPT, UR41, 0x20, URZ ;  /* 0x0000002029057890 */ /* 0x000fe4000fffe0ff */
[----:B------:R-:W-:Y:S02]  /*7630*/  UIADD3 UR4, UPT, UPT, UR48, 0x2200, URZ ;  /* 0x0000220030047890 */ /* 0x000fe4000fffe0ff */
[----:B------:R-:W-:Y:S01]  /*7640*/  UIADD3.X UR9, UPT, UPT, URZ, UR53, URZ, UP0, !UPT ;  /* 0x00000035ff097290 */ /* 0x000fe200087fe4ff */
[----:B------:R-:W-:Y:S01]  /*7650*/  UMOV UR6, UR42 ;  /* 0x0000002a00067c82 */ /* 0x000fe20008000000 */
[----:B------:R-:W-:Y:S07]  /*7660*/  UMOV UR7, UR36 ;  /* 0x0000002400077c82 */ /* 0x000fee0008000000 */
[----:B------:R2:W-:Y:S01]  /*7670*/  UTMASTG.3D [UR4], [UR8] ;  /* 0x00000004080073b5 */ /* 0x0005e20008010000 */
[----:B------:R0:W-:Y:S01]  /*7680*/  UTMACMDFLUSH ;  /* 0x00000000000079b7 */ /* 0x0001e20000000000 */
[----:B--2---:R-:W-:Y:S04]  /*7690*/  DEPBAR.LE SB0, 0x1 ;  /* 0x000080400000791a */ /* 0x004fe80000000000 */
.L_x_117:
[----:B------:R-:W-:Y:S05]  /*76a0*/  BSYNC.RECONVERGENT B0 ;  /* 0x0000000000007941 */ /* 0x000fea0003800200 */
.L_x_116:
[----:B------:R-:W-:Y:S01]  /*76b0*/  BAR.SYNC.DEFER_BLOCKING 0x1, 0x80 ;  /* 0x0042000000007b1d */ /* 0x000fe20000010000 */
[----:B------:R-:W-:Y:S04]  /*76c0*/  UIADD3 UR40, UPT, UPT, UR51, 0x1, URZ ;  /* 0x0000000133287890 */ /* 0x000fe8000fffe0ff */
[----:B------:R-:W-:Y:S04]  /*76d0*/  UISETP.NE.AND UP0, UPT, UR40, 0x4, UPT ;  /* 0x000000042800788c */ /* 0x000fe8000bf05270 */
[----:B------:R-:W-:Y:S01]  /*76e0*/  USEL UR40, UR40, URZ, UP0 ;  /* 0x000000ff28287287 */ /* 0x000fe20008000000 */
[----:B------:R2:W-:Y:S01]  /*76f0*/  @P6 SYNCS.ARRIVE.TRANS64.RED.A1T0 RZ, [R72+URZ], RZ ;  /* 0x000000ff48ff69a7 */ /* 0x0005e200081004ff */
[----:B------:R-:W-:Y:S01]  /*7700*/  BSSY B1, `(.L_x_118) ;  /* 0x0000017000017945 */ /* 0x000fe20003800000 */
[----:B------:R-:W4:Y:S02]  /*7710*/  @P6 SYNCS.PHASECHK.TRANS64.TRYWAIT P0, [R0+URZ+0x60], R2 ;  /* 0x00006002000065a7 */ /* 0x000f2400080011ff */
[----:B----4-:R-:W-:Y:S01]  /*7720*/  @P6 SEL R66, RZ, 0x1, !P0 ;  /* 0x00000001ff426807 */ /* 0x010fe20004000000 */
[----:B--2---:R-:W-:Y:S06]  /*7730*/  @!P6 BRA `(.L_x_119) ;  /* 0x00000000004ce947 */ /* 0x004fec0003800000 */
        /* <DEDUP_REMOVED lines=9> */
[----:B------:R-:W-:Y:S04]  /*77d0*/  SHF.L.U32 R6, R97, 0x1f, RZ ;  /* 0x0000001f61067819 */ /* 0x000fe800000006ff */
[----:B------:R-:W2:Y:S02]  /*77e0*/  SYNCS.PHASECHK.TRANS64.TRYWAIT P0, [R0+URZ+0x60], R6 ;  /* 0x00006006000075a7 */ /* 0x000ea400080011ff */
[----:B--2---:R-:W-:Y:S05]  /*77f0*/  @!P0 BRA `(.L_x_122) ;  /* 0x0000002400948947 */ /* 0x004fea0003800000 */
.L_x_121:
[----:B------:R-:W-:Y:S05]  /*7800*/  BSYNC B0 ;  /* 0x0000000000007941 */ /* 0x000fea0003800000 */
.L_x_120:
[----:B------:R-:W-:Y:S02]  /*7810*/  ISETP.NE.AND P0, PT, R67, RZ, PT ;  /* 0x000000ff4300720c */ /* 0x000fe40003f05270 */
[----:B------:R-:W-:Y:S11]  /*7820*/  IADD3 R65, PT, PT, R65, 0x1, RZ ;  /* 0x0000000141417810 */ /* 0x000ff60007ffe0ff */
[----:B------:R4:W1:Y:S04]  /*7830*/  @P0 LDS.128 R56, [R5] ;  /* 0x0000000005380984 */ /* 0x0008680000000c00 */
[----:B------:R4:W1:Y:S04]  /*7840*/  @P0 LDS.128 R60, [R4+0x10] ;  /* 0x00001000043c0984 */ /* 0x0008680000000c00 */
[----:B------:R4:W1:Y:S04]  /*7850*/  @P0 LDS.128 R68, [R3+0x20] ;  /* 0x0000200003440984 */ /* 0x0008680000000c00 */
[----:B------:R4:W1:Y:S02]  /*7860*/  @P0 LDS.128 R76, [R2+0x30] ;  /* 0x00003000024c0984 */ /* 0x0008640000000c00 */
.L_x_119:
[----:B------:R-:W-:Y:S05]  /*7870*/  BSYNC B1 ;  /* 0x0000000000017941 */ /* 0x000fea0003800000 */
.L_x_118:
        /* <DEDUP_REMOVED lines=21> */
.L_x_123:
        /* <DEDUP_REMOVED lines=146> */
.L_x_125:
[----:B------:R-:W-:Y:S05]  /*82f0*/  BSYNC.RECONVERGENT B0 ;  /* 0x0000000000007941 */ /* 0x000fea0003800200 */
.L_x_124:
        /* <DEDUP_REMOVED lines=21> */
.L_x_129:
[----:B------:R-:W-:Y:S05]  /*8450*/  BSYNC B0 ;  /* 0x0000000000007941 */ /* 0x000fea0003800000 */
.L_x_128:
[----:B------:R-:W-:Y:S11]  /*8460*/  ISETP.NE.AND P0, PT, R67, RZ, PT ;  /* 0x000000ff4300720c */ /* 0x000ff60003f05270 */
[----:B------:R-:W-:Y:S02]  /*8470*/  @!UPT UIADD3 URZ, UPT, UPT, URZ, URZ, URZ ;  /* 0x000000fffffff290 */ /* 0x000fe4000fffe0ff */
[----:B------:R4:W1:Y:S04]  /*8480*/  @P0 LDS.128 R56, [R4] ;  /* 0x0000000004380984 */ /* 0x0008680000000c00 */
[----:B------:R4:W1:Y:S04]  /*8490*/  @P0 LDS.128 R60, [R3+0x10] ;  /* 0x00001000033c0984 */ /* 0x0008680000000c00 */
[----:B------:R4:W1:Y:S04]  /*84a0*/  @P0 LDS.128 R68, [R2+0x20] ;  /* 0x0000200002440984 */ /* 0x0008680000000c00 */
[----:B------:R4:W1:Y:S02]  /*84b0*/  @P0 LDS.128 R76, [R65+0x30] ;  /* 0x00003000414c0984 */ /* 0x0008640000000c00 */
.L_x_127:
[----:B------:R-:W-:Y:S05]  /*84c0*/  BSYNC B1 ;  /* 0x0000000000017941 */ /* 0x000fea0003800000 */
.L_x_126:
        /* <DEDUP_REMOVED lines=21> */
.L_x_131:
[----:B------:R-:W-:Y:S01]  /*8620*/  ISETP.NE.AND P0, PT, R102, RZ, PT ;  /* 0x000000ff6600720c */ /* 0x000fe20003f05270 */
[----:B------:R-:W-:Y:S05]  /*8630*/  WARPSYNC.ALL ;  /* 0x0000000000007948 */ /* 0x000fea0003800000 */
[----:B------:R-:W-:Y:S01]  /*8640*/  R2UR UR4, R48 ;  /* 0x00000000300472ca */ /* 0x000fe200000e0000 */
[--C-:B-1----:R-:W-:Y:S01]  /*8650*/  HADD2.F32 R0, -RZ, R56.reuse.H0_H0 ;  /* 0x20000038ff007230 */ /* 0x102fe20000004100 */
[----:B------:R-:W-:Y:S01]  /*8660*/  R2UR UR5, R64 ;  /* 0x00000000400572ca */ /* 0x000fe200000e0000 */
[----:B----4-:R-:W-:Y:S01]  /*8670*/  HADD2.F32 R2, -RZ, R56.H1_H1 ;  /* 0x30000038ff027230 */ /* 0x010fe20000004100 */
[----:B------:R-:W-:Y:S01]  /*8680*/  BSSY.RECONVERGENT B0, `(.L_x_132) ;  /* 0x0000089000007945 */ /* 0x000fe20003800200 */
[--C-:B------:R-:W-:Y:S02]  /*8690*/  HADD2.F32 R3, -RZ, R57.reuse.H0_H0 ;  /* 0x20000039ff037230 */ /* 0x100fe40000004100 */
[----:B------:R-:W-:Y:S02]  /*86a0*/  HADD2.F32 R48, -RZ, R57.H1_H1 ;  /* 0x30000039ff307230 */ /* 0x000fe40000004100 */
[--C-:B------:R-:W-:Y:S02]  /*86b0*/  HADD2.F32 R50, -RZ, R58.reuse.H0_H0 ;  /* 0x2000003aff327230 */ /* 0x100fe40000004100 */
[----:B------:R-:W-:Y:S02]  /*86c0*/  HADD2.F32 R51, -RZ, R58.H1_H1 ;  /* 0x3000003aff337230 */ /* 0x000fe40000004100 */
[----:B------:R-:W1:Y:S01]  /*86d0*/  LDTM.x32 R4, tmem[UR4+0x60] ;  /* 0x00006004000479ee */ /* 0x000e6200082c0000 */
[----:B------:R-:W-:Y:S01]  /*86e0*/  NOP ;  /* 0x0000000000007918 */ /* 0x000fe20000000000 */
[----:B------:R-:W-:Y:S01]  /*86f0*/  UIADD3 UR5, UPT, UPT, UR5, 0xf0, URZ ;  /* 0x000000f005057890 */ /* 0x000fe2000fffe0ff */
[--C-:B------:R-:W-:Y:S02]  /*8700*/  HADD2.F32 R52, -RZ, R59.reuse.H0_H0 ;  /* 0x2000003bff347230 */ /* 0x100fe40000004100 */
[----:B------:R-:W-:Y:S01]  /*8710*/  HADD2.F32 R53, -RZ, R59.H1_H1 ;  /* 0x3000003bff357230 */ /* 0x000fe20000004100 */
[----:B------:R-:W-:Y:S01]  /*8720*/  UPRMT UR5, UR37, 0x654, UR5 ;  /* 0x0000065425057896 */ /* 0x000fe20008000005 */
[--C-:B------:R-:W-:Y:S02]  /*8730*/  HADD2.F32 R54, -RZ, R60.reuse.H0_H0 ;  /* 0x2000003cff367230 */ /* 0x100fe40000004100 */
[----:B------:R-:W-:Y:S02]  /*8740*/  HADD2.F32 R55, -RZ, R60.H1_H1 ;  /* 0x3000003cff377230 */ /* 0x000fe40000004100 */
[--C-:B------:R-:W-:Y:S02]  /*8750*/  HADD2.F32 R56, -RZ, R61.reuse.H0_H0 ;  /* 0x2000003dff387230 */ /* 0x100fe40000004100 */
[----:B------:R-:W-:Y:S02]  /*8760*/  HADD2.F32 R57, -RZ, R61.H1_H1 ;  /* 0x3000003dff397230 */ /* 0x000fe40000004100 */
[----:B-1----:R-:W-:Y:S01]  /*8770*/  SYNCS.ARRIVE.TRANS64.RED.A1T0 RZ, [UR5], RZ ;  /* 0x000000ffffff79a7 */ /* 0x002fe20008100405 */
[--C-:B------:R-:W-:Y:S02]  /*8780*/  HADD2.F32 R58, -RZ, R62.reuse.H0_H0 ;  /* 0x2000003eff3a7230 */ /* 0x100fe40000004100 */
[----:B------:R-:W-:Y:S02]  /*8790*/  HADD2.F32 R59, -RZ, R62.H1_H1 ;  /* 0x3000003eff3b7230 */ /* 0x000fe40000004100 */
[--C-:B------:R-:W-:Y:S02]  /*87a0*/  HADD2.F32 R60, -RZ, R63.reuse.H0_H0 ;  /* 0x2000003fff3c7230 */ /* 0x100fe40000004100 */
[----:B------:R-:W-:Y:S02]  /*87b0*/  HADD2.F32 R61, -RZ, R63.H1_H1 ;  /* 0x3000003fff3d7230 */ /* 0x000fe40000004100 */
[C---:B------:R-:W-:Y:S01]  /*87c0*/  FMUL R4, R47.reuse, R4 ;  /* 0x000000042f047220 */ /* 0x040fe20000400000 */
[C---:B------:R-:W-:Y:S01]  /*87d0*/  FMUL R5, R47.reuse, R5 ;  /* 0x000000052f057220 */ /* 0x040fe20000400000 */
[C---:B------:R-:W-:Y:S01]  /*87e0*/  FMUL R6, R47.reuse, R6 ;  /* 0x000000062f067220 */ /* 0x040fe20000400000 */
[----:B------:R-:W-:Y:S01]  /*87f0*/  FMUL R7, R47, R7 ;  /* 0x000000072f077220 */ /* 0x000fe20000400000 */
[C---:B------:R-:W-:Y:S01]  /*8800*/  FFMA R4, R49.reuse, R0, R4 ;  /* 0x0000000031047223 */ /* 0x040fe20000000004 */
[C---:B------:R-:W-:Y:S01]  /*8810*/  FFMA R5, R49.reuse, R2, R5 ;  /* 0x0000000231057223 */ /* 0x040fe20000000005 */
[C---:B------:R-:W-:Y:S01]  /*8820*/  FFMA R6, R49.reuse, R3, R6 ;  /* 0x0000000331067223 */ /* 0x040fe20000000006 */
[----:B------:R-:W-:Y:S01]  /*8830*/  FFMA R7, R49, R48, R7 ;  /* 0x0000003031077223 */ /* 0x000fe20000000007 */
[C---:B------:R-:W-:Y:S01]  /*8840*/  FMUL R8, R47.reuse, R8 ;  /* 0x000000082f087220 */ /* 0x040fe20000400000 */
[----:B------:R-:W-:Y:S01]  /*8850*/  FMUL R9, R47, R9 ;  /* 0x000000092f097220 */ /* 0x000fe20000400000 */
[----:B------:R-:W-:Y:S01]  /*8860*/  F2FP.F16.F32.PACK_AB R4, R5, R4 ;  /* 0x000000040504723e */ /* 0x000fe200000000ff */
[----:B------:R-:W-:Y:S01]  /*8870*/  FMUL R0, R47, R10 ;  /* 0x0000000a2f007220 */ /* 0x000fe20000400000 */
[----:B------:R-:W-:Y:S01]  /*8880*/  F2FP.F16.F32.PACK_AB R5, R7, R6 ;  /* 0x000000060705723e */ /* 0x000fe200000000ff */
[C---:B------:R-:W-:Y:S01]  /*8890*/  FFMA R8, R49.reuse, R50, R8 ;  /* 0x0000003231087223 */ /* 0x040fe20000000008 */
[C---:B------:R-:W-:Y:S01]  /*88a0*/  FFMA R9, R49.reuse, R51, R9 ;  /* 0x0000003331097223 */ /* 0x040fe20000000009 */
[----:B------:R-:W-:Y:S01]  /*88b0*/  FFMA R0, R49, R52, R0 ;  /* 0x0000003431007223 */ /* 0x000fe20000000000 */
[C---:B------:R-:W-:Y:S01]  /*88c0*/  FMUL R2, R47.reuse, R11 ;  /* 0x0000000b2f027220 */ /* 0x040fe20000400000 */
[C---:B------:R-:W-:Y:S01]  /*88d0*/  FMUL R3, R47.reuse, R12 ;  /* 0x0000000c2f037220 */ /* 0x040fe20000400000 */
[----:B------:R-:W-:Y:S01]  /*88e0*/  FMUL R10, R47, R13 ;  /* 0x0000000d2f0a7220 */ /* 0x000fe20000400000 */
[----:B------:R-:W-:Y:S01]  /*88f0*/  F2FP.F16.F32.PACK_AB R6, R9, R8 ;  /* 0x000000080906723e */ /* 0x000fe200000000ff */
[C---:B------:R-:W-:Y:S01]  /*8900*/  FFMA R2, R49.reuse, R53, R2 ;  /* 0x0000003531027223 */ /* 0x040fe20000000002 */
[C---:B------:R-:W-:Y:S01]  /*8910*/  FFMA R3, R49.reuse, R54, R3 ;  /* 0x0000003631037223 */ /* 0x040fe20000000003 */
[----:B------:R-:W-:Y:S01]  /*8920*/  FFMA R10, R49, R55, R10 ;  /* 0x00000037310a7223 */ /* 0x000fe2000000000a */
[C---:B------:R-:W-:Y:S01]  /*8930*/  FMUL R11, R47.reuse, R14 ;  /* 0x0000000e2f0b7220 */ /* 0x040fe20000400000 */
[C---:B------:R-:W-:Y:S01]  /*8940*/  FMUL R15, R47.reuse, R15 ;  /* 0x0000000f2f0f7220 */ /* 0x040fe20000400000 */
[C---:B------:R-:W-:Y:S01]  /*8950*/  FMUL R12, R47.reuse, R16 ;  /* 0x000000102f0c7220 */ /* 0x040fe20000400000 */
[----:B------:R-:W-:Y:S01]  /*8960*/  FMUL R13, R47, R17 ;  /* 0x000000112f0d7220 */ /* 0x000fe20000400000 */
[----:B------:R-:W-:Y:S01]  /*8970*/  FFMA R11, R49, R56, R11 ;  /* 0x00000038310b7223 */ /* 0x000fe2000000000b */
[----:B------:R-:W-:Y:S01]  /*8980*/  FMUL R14, R47, R18 ;  /* 0x000000122f0e7220 */ /* 0x000fe20000400000 */
[----:B------:R-:W-:Y:S01]  /*8990*/  FFMA R15, R49, R57, R15 ;  /* 0x00000039310f7223 */ /* 0x000fe2000000000f */
[--C-:B------:R-:W-:Y:S02]  /*89a0*/  HADD2.F32 R62, -RZ, R68.reuse.H0_H0 ;  /* 0x20000044ff3e7230 */ /* 0x100fe40000004100 */
[----:B------:R-:W-:Y:S01]  /*89b0*/  FMUL R19, R47, R19 ;  /* 0x000000132f137220 */ /* 0x000fe20000400000 */
[----:B------:R-:W-:Y:S01]  /*89c0*/  F2FP.F16.F32.PACK_AB R7, R2, R0 ;  /* 0x000000000207723e */ /* 0x000fe200000000ff */
[----:B------:R-:W-:Y:S01]  /*89d0*/  FFMA R12, R49, R58, R12 ;  /* 0x0000003a310c7223 */ /* 0x000fe2000000000c */
[----:B------:R-:W-:Y:S02]  /*89e0*/  HADD2.F32 R63, -RZ, R68.H1_H1 ;  /* 0x30000044ff3f7230 */ /* 0x000fe40000004100 */
[----:B------:R-:W-:Y:S01]  /*89f0*/  FMUL R16, R47, R20 ;  /* 0x000000142f107220 */ /* 0x000fe20000400000 */
[----:B------:R-:W-:Y:S01]  /*8a00*/  FFMA R13, R49, R59, R13 ;  /* 0x0000003b310d7223 */ /* 0x000fe2000000000d */
[----:B------:R1:W-:Y:S01]  /*8a10*/  STS.128 [R100+0x6000], R4 ;  /* 0x0060000464007388 */ /* 0x0003e20000000c00 */
[--C-:B------:R-:W-:Y:S02]  /*8a20*/  HADD2.F32 R64, -RZ, R69.reuse.H0_H0 ;  /* 0x20000045ff407230 */ /* 0x100fe40000004100 */
[----:B------:R-:W-:Y:S01]  /*8a30*/  FMUL R17, R47, R21 ;  /* 0x000000152f117220 */ /* 0x000fe20000400000 */
[----:B------:R-:W-:Y:S01]  /*8a40*/  FFMA R14, R49, R60, R14 ;  /* 0x0000003c310e7223 */ /* 0x000fe2000000000e */
[----:B------:R-:W-:Y:S02]  /*8a50*/  HADD2.F32 R65, -RZ, R69.H1_H1 ;  /* 0x30000045ff417230 */ /* 0x000fe40000004100 */
[----:B------:R-:W-:Y:S01]  /*8a60*/  FMUL R18, R47, R22 ;  /* 0x000000162f127220 */ /* 0x000fe20000400000 */
[----:B------:R-:W-:Y:S01]  /*8a70*/  FFMA R19, R49, R61, R19 ;  /* 0x0000003d31137223 */ /* 0x000fe20000000013 */
        /* <DEDUP_REMOVED lines=11> */
[----:B------:R-:W-:Y:S01]  /*8b30*/  F2FP.F16.F32.PACK_AB R8, R10, R3 ;  /* 0x000000030a08723e */ /* 0x000fe200000000ff */
[----:B------:R-:W-:Y:S01]  /*8b40*/  FFMA R23, R49, R65, R23 ;  /* 0x0000004131177223 */ /* 0x000fe20000000017 */
[----:B------:R-:W-:Y:S01]  /*8b50*/  F2FP.F16.F32.PACK_AB R9, R15, R11 ;  /* 0x0000000b0f09723e */ /* 0x000fe200000000ff */
[--C-:B------:R-:W-:Y:S02]  /*8b60*/  HADD2.F32 R70, -RZ, R76.reuse.H0_H0 ;  /* 0x2000004cff467230 */ /* 0x100fe40000004100 */
[----:B------:R-:W-:Y:S01]  /*8b70*/  FMUL R27, R47, R27 ;  /* 0x0000001b2f1b7220 */ /* 0x000fe20000400000 */
[----:B------:R-:W-:Y:S01]  /*8b80*/  F2FP.F16.F32.PACK_AB R10, R13, R12 ;  /* 0x0000000c0d0a723e */ /* 0x000fe200000000ff */
[----:B------:R-:W-:Y:S01]  /*8b90*/  FFMA R20, R49, R66, R20 ;  /* 0x0000004231147223 */ /* 0x000fe20000000014 */
[----:B------:R-:W-:Y:S01]  /*8ba0*/  F2FP.F16.F32.PACK_AB R11, R19, R14 ;  /* 0x0000000e130b723e */ /* 0x000fe200000000ff */
[----:B------:R-:W-:Y:S02]  /*8bb0*/  HADD2.F32 R71, -RZ, R76.H1_H1 ;  /* 0x3000004cff477230 */ /* 0x000fe40000004100 */
[----:B------:R-:W-:Y:S01]  /*8bc0*/  FMUL R24, R47, R28 ;  /* 0x0000001c2f187220 */ /* 0x000fe20000400000 */
[----:B------:R-:W-:Y:S01]  /*8bd0*/  FFMA R21, R49, R67, R21 ;  /* 0x0000004331157223 */ /* 0x000fe20000000015 */
[--C-:B------:R-:W-:Y:S01]  /*8be0*/  HADD2.F32 R72, -RZ, R77.reuse.H0_H0 ;  /* 0x2000004dff487230 */ /* 0x100fe20000004100 */
[----:B------:R1:W-:Y:S01]  /*8bf0*/  STS.128 [R99+0x6010], R8 ;  /* 0x0060100863007388 */ /* 0x0003e20000000c00 */
        /* <DEDUP_REMOVED lines=49> */
.L_x_133:
[----:B------:R-:W-:Y:S05]  /*8f10*/  BSYNC.RECONVERGENT B0 ;  /* 0x0000000000007941 */ /* 0x000fea0003800200 */
.L_x_132:
[----:B------:R-:W-:Y:S01]  /*8f20*/  BAR.SYNC.DEFER_BLOCKING 0x1, 0x80 ;  /* 0x0042000000007b1d */ /* 0x000fe20000010000 */
[----:B------:R-:W-:Y:S01]  /*8f30*/  UISETP.NE.AND UP0, UPT, UR49, -0x4, UPT ;  /* 0xfffffffc3100788c */ /* 0x000fe2000bf05270 */
[----:B------:R-:W-:Y:S08]  /*8f40*/  IADD3 R45, PT, PT, R45, 0x1, RZ ;  /* 0x000000012d2d7810 */ /* 0x000ff00007ffe0ff */
[----:B------:R-:W-:Y:S05]  /*8f50*/  BRA.U !UP0, `(.L_x_134) ;  /* 0x0000000108287547 */ /* 0x000fea000b800000 */
[----:B------:R-:W-:Y:S01]  /*8f60*/  ISETP.NE.AND P0, PT, R107, RZ, PT ;  /* 0x000000ff6b00720c */ /* 0x000fe20003f05270 */
[----:B------:R-:W-:Y:S01]  /*8f70*/  IMAD.U32 R2, RZ, RZ, UR51 ;  /* 0x00000033ff027e24 */ /* 0x000fe2000f8e00ff */
[----:B------:R-:W-:Y:S01]  /*8f80*/  UIADD3 UR51, UPT, UPT, UR51, 0x1, URZ ;  /* 0x0000000133337890 */ /* 0x000fe2000fffe0ff */
[----:B------:R-:W-:Y:S03]  /*8f90*/  IMAD.U32 R0, RZ, RZ, UR37 ;  /* 0x00000025ff007e24 */ /* 0x000fe6000f8e00ff */
[----:B------:R-:W-:Y:S04]  /*8fa0*/  UISETP.NE.AND UP0, UPT, UR51, 0x4, UPT ;  /* 0x000000043300788c */ /* 0x000fe8000bf05270 */
[----:B------:R-:W-:Y:S03]  /*8fb0*/  USEL UR51, UR51, URZ, UP0 ;  /* 0x000000ff33337287 */ /* 0x000fe60008000000 */
[----:B------:R-:W-:Y:S05]  /*8fc0*/  @P0 LEA R2, R2, UR48, 0x3 ;  /* 0x0000003002020c11 */ /* 0x000fea000f8e18ff */
[----:B------:R-:W-:Y:S05]  /*8fd0*/  @P0 VIADD R2, R2, 0x80 ;  /* 0x0000008002020836 */ /* 0x000fea0000000000 */
[----:B------:R-:W-:Y:S04]  /*8fe0*/  @P0 PRMT R0, R0, 0x654, R2 ;  /* 0x0000065400000816 */ /* 0x000fe80000000002 */
[----:B------:R2:W-:Y:S03]  /*8ff0*/  @P0 SYNCS.ARRIVE.TRANS64.RED.A1T0 RZ, [R0+URZ], RZ ;  /* 0x000000ff00ff09a7 */ /* 0x0005e600081004ff */
.L_x_134:
[----:B------:R-:W-:Y:S01]  /*9000*/  ISETP.NE.AND P2, PT, R103, RZ, PT ;  /* 0x000000ff6700720c */ /* 0x000fe20003f45270 */
[----:B------:R-:W-:Y:S01]  /*9010*/  UIADD3 UR49, UPT, UPT, UR49, 0x4, URZ ;  /* 0x0000000431317890 */ /* 0x000fe2000fffe0ff */
[----:B------:R-:W-:Y:S01]  /*9020*/  ISETP.NE.AND P0, PT, R105, 0x2, PT ;  /* 0x000000026900780c */ /* 0x000fe20003f05270 */
[----:B------:R-:W-:Y:S01]  /*9030*/  IMAD.IADD R20, R43, 0x1, R86 ;  /* 0x000000012b147824 */ /* 0x000fe200078e0256 */
[----:B------:R-:W-:Y:S01]  /*9040*/  ISETP.NE.AND P1, PT, R45, 0x4, PT ;  /* 0x000000042d00780c */ /* 0x000fe20003f25270 */
[----:B------:R-:W-:Y:S01]  /*9050*/  IMAD.IADD R21, R44, 0x1, R87 ;  /* 0x000000012c157824 */ /* 0x000fe200078e0257 */
[----:B------:R-:W-:Y:S02]  /*9060*/  SEL R2, RZ, 0x1, P0 ;  /* 0x00000001ff027807 */ /* 0x000fe40000000000 */
[----:B--2---:R-:W-:Y:S02]  /*9070*/  SEL R0, RZ, 0x1, P1 ;  /* 0x00000001ff007807 */ /* 0x004fe40000800000 */
[----:B------:R-:W-:Y:S02]  /*9080*/  LOP3.LUT R95, R95, R2, RZ, 0x3c, !PT ;  /* 0x000000025f5f7212 */ /* 0x000fe400078e3cff */
[----:B------:R-:W-:Y:S02]  /*9090*/  LOP3.LUT R96, R96, R0, RZ, 0x3c, !PT ;  /* 0x0000000060607212 */ /* 0x000fe400078e3cff */
[----:B------:R-:W-:Y:S02]  /*90a0*/  @P2 R2UR UR36, R94 ;  /* 0x000000005e2422ca */ /* 0x000fe400000e0000 */
[----:B------:R-:W-:Y:S02]  /*90b0*/  SEL R105, R105, RZ, P0 ;  /* 0x000000ff69697207 */ /* 0x000fe40000000000 */
[----:B------:R-:W-:Y:S01]  /*90c0*/  SEL R45, R45, RZ, P1 ;  /* 0x000000ff2d2d7207 */ /* 0x000fe20000800000 */
[----:B------:R-:W-:Y:S10]  /*90d0*/  @P2 BRA `(.L_x_135) ;  /* 0xffffffc000502947 */ /* 0x000ff4000383ffff */
[----:B------:R-:W-:-:S09]  /*90e0*/  UISETP.NE.AND UP0, UPT, UR50, URZ, UPT ;  /* 0x000000ff3200728c */ /* 0x000fd2000bf05270 */
[----:B------:R-:W-:Y:S05]  /*90f0*/  BRA.U !UP0, `(.L_x_136) ;  /* 0x0000000108487547 */ /* 0x000fea000b800000 */
[----:B------:R-:W2:Y:S02]  /*9100*/  LDCU.64 UR4, c[0x0][0x890] ;  /* 0x00011200ff0477ac */ /* 0x000ea40008000a00 */
[----:B--2---:R-:W-:-:S04]  /*9110*/  UISETP.NE.U32.AND UP0, UPT, UR4, URZ, UPT ;  /* 0x000000ff0400728c */ /* 0x004fc8000bf05070 */
[----:B------:R-:W-:-:S09]  /*9120*/  UISETP.NE.AND.EX UP0, UPT, UR5, URZ, UPT, UP0 ;  /* 0x000000ff0500728c */ /* 0x000fd2000bf05300 */
[----:B------:R-:W-:Y:S05]  /*9130*/  BRA.U UP0, `(.L_x_137) ;  /* 0x00000001000c7547 */ /* 0x000fea000b800000 */
[----:B------:R-:W-:-:S13]  /*9140*/  FSETP.NEU.AND P0, PT, R49, RZ, PT ;  /* 0x000000ff3100720b */ /* 0x000fda0003f0d000 */
[----:B------:R-:W-:Y:S05]  /*9150*/  @!P0 EXIT ;  /* 0x000000000000894d */ /* 0x000fea0003800000 */
[----:B------:R-:W-:Y:S05]  /*9160*/  BRA `(.L_x_136) ;  /* 0x00000000002c7947 */ /* 0x000fea0003800000 */
.L_x_137:
[----:B------:R-:W-:Y:S01]  /*9170*/  ISETP.NE.AND P0, PT, R104, RZ, PT ;  /* 0x000000ff6800720c */ /* 0x000fe20003f05270 */
[----:B------:R-:W-:-:S12]  /*9180*/  BSSY.RECONVERGENT B0, `(.L_x_136) ;  /* 0x0000009000007945 */ /* 0x000fd80003800200 */
[----:B------:R-:W-:Y:S05]  /*9190*/  @P0 BRA `(.L_x_138) ;  /* 0x0000000000140947 */ /* 0x000fea0003800000 */
[----:B------:R-:W2:Y:S02]  /*91a0*/  LDCU.64 UR4, c[0x0][0x888] ;  /* 0x00011100ff0477ac */ /* 0x000ea40008000a00 */
[----:B--2---:R-:W-:-:S04]  /*91b0*/  ISETP.NE.U32.AND P0, PT, RZ, UR4, PT ;  /* 0x00000004ff007c0c */ /* 0x004fc8000bf05070 */
[----:B------:R-:W-:-:S13]  /*91c0*/  ISETP.NE.AND.EX P0, PT, RZ, UR5, PT, P0 ;  /* 0x00000005ff007c0c */ /* 0x000fda000bf05300 */
[----:B------:R-:W-:Y:S05]  /*91d0*/  @!P0 EXIT ;  /* 0x000000000000894d */ /* 0x000fea0003800000 */
[----:B------:R-:W-:Y:S05]  /*91e0*/  BRA `(.L_x_139) ;  /* 0x0000000000087947 */ /* 0x000fea0003800000 */
.L_x_138:
[----:B------:R-:W-:-:S13]  /*91f0*/  FSETP.NEU.AND P0, PT, R49, RZ, PT ;  /* 0x000000ff3100720b */ /* 0x000fda0003f0d000 */
[----:B------:R-:W-:Y:S05]  /*9200*/  @!P0 EXIT ;  /* 0x000000000000894d */ /* 0x000fea0003800000 */
.L_x_139:
[----:B------:R-:W-:Y:S05]  /*9210*/  BSYNC.RECONVERGENT B0 ;  /* 0x0000000000007941 */ /* 0x000fea0003800200 */
.L_x_136:
[----:B------:R-:W-:Y:S01]  /*9220*/  ULEA UR4, UR51, UR48, 0x3 ;  /* 0x0000003033047291 */ /* 0x000fe2000f8e18ff */
[----:B------:R-:W-:-:S04]  /*9230*/  DEPBAR.LE SB0, 0x0 ;  /* 0x000080000000791a */ /* 0x000fc80000000000 */
[----:B------:R-:W-:-:S04]  /*9240*/  UIADD3 UR4, UPT, UPT, UR4, 0x80, URZ ;  /* 0x0000008004047890 */ /* 0x000fc8000fffe0ff */
[----:B------:R-:W-:-:S09]  /*9250*/  UPRMT UR4, UR37, 0x654, UR4 ;  /* 0x0000065425047896 */ /* 0x000fd20008000004 */
[----:B------:R-:W-:Y:S01]  /*9260*/  SYNCS.ARRIVE.TRANS64.RED.A1T0 RZ, [UR4], RZ ;  /* 0x000000ffffff79a7 */ /* 0x000fe20008100404 */
[----:B------:R-:W-:Y:S05]  /*9270*/  EXIT ;  /* 0x000000000000794d */ /* 0x000fea0003800000 */
.L_x_24:
[----:B--2---:R2:W4:Y:S02]  /*9280*/  SYNCS.PHASECHK.TRANS64.TRYWAIT P0, [R2+URZ+0x120], R3 ;  /* 0x00012003020075a7 */ /* 0x00452400080011ff */
[----:B----4-:R-:W-:Y:S05]  /*9290*/  @!P0 NANOSLEEP.SYNCS 0x989680 ;  /* 0x009896800000895d */ /* 0x010fea0003900000 */
[----:B------:R-:W4:Y:S02]  /*92a0*/  @!P0 SYNCS.PHASECHK.TRANS64 P0, [R2+URZ+0x120], R3 ;  /* 0x00012003020085a7 */ /* 0x000f2400080010ff */
[----:B----4-:R-:W-:Y:S05]  /*92b0*/  @!P0 BRA `(.L_x_24) ;  /* 0xfffffffc00f08947 */ /* 0x010fea000383ffff */
[----:B------:R-:W-:Y:S05]  /*92c0*/  BRA `(.L_x_140) ;  /* 0xffffff8400947947 */ /* 0x000fea000383ffff */
.L_x_27:
[----:B-1----:R-:W-:-:S07]  /*92d0*/  MOV R2, UR33 ;  /* 0x0000002100027c02 */ /* 0x002fce0008000f00 */
.L_x_141:
[----:B-1----:R1:W2:Y:S02]  /*92e0*/  SYNCS.PHASECHK.TRANS64.TRYWAIT P0, [R2+URZ+0x30], R4 ;  /* 0x00003004020075a7 */ /* 0x0022a400080011ff */
[----:B--2---:R-:W-:Y:S05]  /*92f0*/  @!P0 NANOSLEEP.SYNCS 0x989680 ;  /* 0x009896800000895d */ /* 0x004fea0003900000 */
[----:B------:R-:W2:Y:S02]  /*9300*/  @!P0 SYNCS.PHASECHK.TRANS64 P0, [R2+URZ+0x30], R4 ;  /* 0x00003004020085a7 */ /* 0x000ea400080010ff */
[----:B--2---:R-:W-:Y:S05]  /*9310*/  @!P0 BRA `(.L_x_141) ;  /* 0xfffffffc00f08947 */ /* 0x004fea000383ffff */
[----:B------:R-:W-:Y:S05]  /*9320*/  BRA `(.L_x_26) ;  /* 0xffffff8400e87947 */ /* 0x000fea000383ffff */
.L_x_34:
[----:B-1----:R-:W-:-:S07]  /*9330*/  MOV R2, UR25 ;  /* 0x0000001900027c02 */ /* 0x002fce0008000f00 */
.L_x_142:
[----:B-1----:R1:W2:Y:S02]  /*9340*/  SYNCS.PHASECHK.TRANS64.TRYWAIT P0, [R2+URZ+0x30], R4 ;  /* 0x00003004020075a7 */ /* 0x0022a400080011ff */
[----:B--2---:R-:W-:Y:S05]  /*9350*/  @!P0 NANOSLEEP.SYNCS 0x989680 ;  /* 0x009896800000895d */ /* 0x004fea0003900000 */
[----:B------:R-:W2:Y:S02]  /*9360*/  @!P0 SYNCS.PHASECHK.TRANS64 P0, [R2+URZ+0x30], R4 ;  /* 0x00003004020085a7 */ /* 0x000ea400080010ff */
[----:B--2---:R-:W-:Y:S05]  /*9370*/  @!P0 BRA `(.L_x_142) ;  /* 0xfffffffc00f08947 */ /* 0x004fea000383ffff */
[----:B------:R-:W-:Y:S05]  /*9380*/  BRA `(.L_x_33) ;  /* 0xffffff8800c07947 */ /* 0x000fea000383ffff */
.L_x_39:
[----:B-1----:R1:W2:Y:S02]  /*9390*/  SYNCS.PHASECHK.TRANS64.TRYWAIT P0, [R2+URZ+0xb0], R3 ;  /* 0x0000b003020075a7 */ /* 0x0022a400080011ff */
[----:B--2---:R-:W-:Y:S05]  /*93a0*/  @!P0 NANOSLEEP.SYNCS 0x989680 ;  /* 0x009896800000895d */ /* 0x004fea0003900000 */
[----:B------:R-:W2:Y:S02]  /*93b0*/  @!P0 SYNCS.PHASECHK.TRANS64 P0, [R2+URZ+0xb0], R3 ;  /* 0x0000b003020085a7 */ /* 0x000ea400080010ff */
[----:B--2---:R-:W-:Y:S05]  /*93c0*/  @!P0 BRA `(.L_x_39) ;  /* 0xfffffffc00f08947 */ /* 0x004fea000383ffff */
[----:B------:R-:W-:Y:S05]  /*93d0*/  BRA `(.L_x_143) ;  /* 0xffffff8c007c7947 */ /* 0x000fea000383ffff */
.L_x_43:
[----:B---3--:R-:W-:-:S07]  /*93e0*/  MOV R0, UR4 ;  /* 0x0000000400007c02 */ /* 0x008fce0008000f00 */
.L_x_144:
[----:B-1----:R1:W2:Y:S02]  /*93f0*/  SYNCS.PHASECHK.TRANS64.TRYWAIT P0, [R0+URZ], R2 ;  /* 0x00000002000075a7 */ /* 0x0022a400080011ff */
[----:B--2---:R-:W-:Y:S05]  /*9400*/  @!P0 NANOSLEEP.SYNCS 0x989680 ;  /* 0x009896800000895d */ /* 0x004fea0003900000 */
[----:B------:R-:W2:Y:S02]  /*9410*/  @!P0 SYNCS.PHASECHK.TRANS64 P0, [R0+URZ], R2 ;  /* 0x00000002000085a7 */ /* 0x000ea400080010ff */
[----:B--2---:R-:W-:Y:S05]  /*9420*/  @!P0 BRA `(.L_x_144) ;  /* 0xfffffffc00f08947 */ /* 0x004fea000383ffff */
[----:B------:R-:W-:Y:S05]  /*9430*/  BRA `(.L_x_145) ;  /* 0xffffff9000ec7947 */ /* 0x000fea000383ffff */
.L_x_44:
[----:B---3--:R-:W-:-:S07]  /*9440*/  MOV R0, UR4 ;  /* 0x0000000400007c02 */ /* 0x008fce0008000f00 */
.L_x_146:
[----:B-1----:R1:W2:Y:S02]  /*9450*/  SYNCS.PHASECHK.TRANS64.TRYWAIT P0, [R0+URZ], R3 ;  /* 0x00000003000075a7 */ /* 0x0022a400080011ff */
[----:B--2---:R-:W-:Y:S05]  /*9460*/  @!P0 NANOSLEEP.SYNCS 0x989680 ;  /* 0x009896800000895d */ /* 0x004fea0003900000 */
[----:B------:R-:W2:Y:S02]  /*9470*/  @!P0 SYNCS.PHASECHK.TRANS64 P0, [R0+URZ], R3 ;  /* 0x00000003000085a7 */ /* 0x000ea400080010ff */
[----:B--2---:R-:W-:Y:S05]  /*9480*/  @!P0 BRA `(.L_x_146) ;  /* 0xfffffffc00f08947 */ /* 0x004fea000383ffff */
[----:B------:R-:W-:Y:S05]  /*9490*/  BRA `(.L_x_147) ;  /* 0xffffff9000f87947 */ /* 0x000fea000383ffff */
.L_x_45:
[----:B---3--:R-:W-:-:S07]  /*94a0*/  MOV R0, UR4 ;  /* 0x0000000400007c02 */ /* 0x008fce0008000f00 */
.L_x_148:
[----:B-1----:R1:W2:Y:S02]  /*94b0*/  SYNCS.PHASECHK.TRANS64.TRYWAIT P0, [R0+URZ], R3 ;  /* 0x00000003000075a7 */ /* 0x0022a400080011ff */
[----:B--2---:R-:W-:Y:S05]  /*94c0*/  @!P0 NANOSLEEP.SYNCS 0x989680 ;  /* 0x009896800000895d */ /* 0x004fea0003900000 */
[----:B------:R-:W2:Y:S02]  /*94d0*/  @!P0 SYNCS.PHASECHK.TRANS64 P0, [R0+URZ], R3 ;  /* 0x00000003000085a7 */ /* 0x000ea400080010ff */
[----:B--2---:R-:W-:Y:S05]  /*94e0*/  @!P0 BRA `(.L_x_148) ;  /* 0xfffffffc00f08947 */ /* 0x004fea000383ffff */
[----:B------:R-:W-:Y:S05]  /*94f0*/  BRA `(.L_x_149) ;  /* 0xffffff9400047947 */ /* 0x000fea000383ffff */
.L_x_46:
[----:B---3--:R-:W-:-:S07]  /*9500*/  MOV R0, UR4 ;  /* 0x0000000400007c02 */ /* 0x008fce0008000f00 */
.L_x_150:
[----:B-1----:R1:W2:Y:S02]  /*9510*/  SYNCS.PHASECHK.TRANS64.TRYWAIT P0, [R0+URZ], R3 ;  /* 0x00000003000075a7 */ /* 0x0022a400080011ff */
[----:B--2---:R-:W-:Y:S05]  /*9520*/  @!P0 NANOSLEEP.SYNCS 0x989680 ;  /* 0x009896800000895d */ /* 0x004fea0003900000 */
[----:B------:R-:W2:Y:S02]  /*9530*/  @!P0 SYNCS.PHASECHK.TRANS64 P0, [R0+URZ], R3 ;  /* 0x00000003000085a7 */ /* 0x000ea400080010ff */
[----:B--2---:R-:W-:Y:S05]  /*9540*/  @!P0 BRA `(.L_x_150) ;  /* 0xfffffffc00f08947 */ /* 0x004fea000383ffff */
[----:B------:R-:W-:Y:S05]  /*9550*/  BRA `(.L_x_151) ;  /* 0xffffff9400107947 */ /* 0x000fea000383ffff */
.L_x_47:
[----:B---3--:R-:W-:-:S07]  /*9560*/  MOV R0, UR4 ;  /* 0x0000000400007c02 */ /* 0x008fce0008000f00 */
.L_x_152:
[----:B-1----:R1:W2:Y:S02]  /*9570*/  SYNCS.PHASECHK.TRANS64.TRYWAIT P0, [R0+URZ], R3 ;  /* 0x00000003000075a7 */ /* 0x0022a400080011ff */
[----:B--2---:R-:W-:Y:S05]  /*9580*/  @!P0 NANOSLEEP.SYNCS 0x989680 ;  /* 0x009896800000895d */ /* 0x004fea0003900000 */
[----:B------:R-:W2:Y:S02]  /*9590*/  @!P0 SYNCS.PHASECHK.TRANS64 P0, [R0+URZ], R3 ;  /* 0x00000003000085a7 */ /* 0x000ea400080010ff */
[----:B--2---:R-:W-:Y:S05]  /*95a0*/  @!P0 BRA `(.L_x_152) ;  /* 0xfffffffc00f08947 */ /* 0x004fea000383ffff */
[----:B------:R-:W-:Y:S05]  /*95b0*/  BRA `(.L_x_153) ;  /* 0xffffff94001c7947 */ /* 0x000fea000383ffff */
.L_x_50:
[----:B-1----:R1:W2:Y:S02]  /*95c0*/  SYNCS.PHASECHK.TRANS64.TRYWAIT P0, [R0+URZ+0x110], R4 ;  /* 0x00011004000075a7 */ /* 0x0022a400080011ff */
[----:B--2---:R-:W-:Y:S05]  /*95d0*/  @!P0 NANOSLEEP.SYNCS 0x989680 ;  /* 0x009896800000895d */ /* 0x004fea0003900000 */
[----:B------:R-:W2:Y:S02]  /*95e0*/  @!P0 SYNCS.PHASECHK.TRANS64 P0, [R0+URZ+0x110], R4 ;  /* 0x00011004000085a7 */ /* 0x000ea400080010ff */
[----:B--2---:R-:W-:Y:S05]  /*95f0*/  @!P0 BRA `(.L_x_50) ;  /* 0xfffffffc00f08947 */ /* 0x004fea000383ffff */
[----:B------:R-:W-:Y:S05]  /*9600*/  BRA `(.L_x_154) ;  /* 0xffffff94007c7947 */ /* 0x000fea000383ffff */
.L_x_51:
[----:B------:R-:W-:-:S07]  /*9610*/  MOV R0, UR5 ;  /* 0x0000000500007c02 */ /* 0x000fce0008000f00 */
.L_x_155:
[----:B-1----:R1:W2:Y:S02]  /*9620*/  SYNCS.PHASECHK.TRANS64.TRYWAIT P0, [R0+URZ+0xc0], R5 ;  /* 0x0000c005000075a7 */ /* 0x0022a400080011ff */
[----:B--2---:R-:W-:Y:S05]  /*9630*/  @!P0 NANOSLEEP.SYNCS 0x989680 ;  /* 0x009896800000895d */ /* 0x004fea0003900000 */
[----:B------:R-:W2:Y:S02]  /*9640*/  @!P0 SYNCS.PHASECHK.TRANS64 P0, [R0+URZ+0xc0], R5 ;  /* 0x0000c005000085a7 */ /* 0x000ea400080010ff */
[----:B--2---:R-:W-:Y:S05]  /*9650*/  @!P0 BRA `(.L_x_155) ;  /* 0xfffffffc00f08947 */ /* 0x004fea000383ffff */
[----:B------:R-:W-:Y:S05]  /*9660*/  BRA `(.L_x_156) ;  /* 0xffffff94008c7947 */ /* 0x000fea000383ffff */
.L_x_52:
[----:B-1----:R1:W2:Y:S02]  /*9670*/  SYNCS.PHASECHK.TRANS64.TRYWAIT P1, [R0+URZ+0xb0], R4 ;  /* 0x0000b004000075a7 */ /* 0x0022a400080211ff */
[----:B--2---:R-:W-:Y:S05]  /*9680*/  @!P1 NANOSLEEP.SYNCS 0x989680 ;  /* 0x009896800000995d */ /* 0x004fea0003900000 */
[----:B------:R-:W2:Y:S02]  /*9690*/  @!P1 SYNCS.PHASECHK.TRANS64 P1, [R0+URZ+0xb0], R4 ;  /* 0x0000b004000095a7 */ /* 0x000ea400080210ff */
[----:B--2---:R-:W-:Y:S05]  /*96a0*/  @!P1 BRA `(.L_x_52) ;  /* 0xfffffffc00f09947 */ /* 0x004fea000383ffff */
[----:B------:R-:W-:Y:S05]  /*96b0*/  BRA `(.L_x_157) ;  /* 0xffffff9400bc7947 */ /* 0x000fea000383ffff */
.L_x_55:
[----:B------:R-:W-:-:S07]  /*96c0*/  MOV R0, UR5 ;  /* 0x0000000500007c02 */ /* 0x000fce0008000f00 */
.L_x_158:
[----:B-1----:R1:W2:Y:S02]  /*96d0*/  SYNCS.PHASECHK.TRANS64.TRYWAIT P0, [R0+URZ+0xc0], R2 ;  /* 0x0000c002000075a7 */ /* 0x0022a400080011ff */
[----:B--2---:R-:W-:Y:S05]  /*96e0*/  @!P0 NANOSLEEP.SYNCS 0x989680 ;  /* 0x009896800000895d */ /* 0x004fea0003900000 */
[----:B------:R-:W2:Y:S02]  /*96f0*/  @!P0 SYNCS.PHASECHK.TRANS64 P0, [R0+URZ+0xc0], R2 ;  /* 0x0000c002000085a7 */ /* 0x000ea400080010ff */
[----:B--2---:R-:W-:Y:S05]  /*9700*/  @!P0 BRA `(.L_x_158) ;  /* 0xfffffffc00f08947 */ /* 0x004fea000383ffff */
[----:B------:R-:W-:Y:S05]  /*9710*/  BRA `(.L_x_54) ;  /* 0xffffff9800107947 */ /* 0x000fea000383ffff */
.L_x_62:
[----:B-1----:R1:W2:Y:S02]  /*9720*/  SYNCS.PHASECHK.TRANS64.TRYWAIT P1, [R0+URZ+0xb0], R2 ;  /* 0x0000b002000075a7 */ /* 0x0022a400080211ff */
[----:B--2---:R-:W-:Y:S05]  /*9730*/  @!P1 NANOSLEEP.SYNCS 0x989680 ;  /* 0x009896800000995d */ /* 0x004fea0003900000 */
[----:B------:R-:W2:Y:S02]  /*9740*/  @!P1 SYNCS.PHASECHK.TRANS64 P1, [R0+URZ+0xb0], R2 ;  /* 0x0000b002000095a7 */ /* 0x000ea400080210ff */
[----:B--2---:R-:W-:Y:S05]  /*9750*/  @!P1 BRA `(.L_x_62) ;  /* 0xfffffffc00f09947 */ /* 0x004fea000383ffff */
[----:B------:R-:W-:Y:S05]  /*9760*/  BRA `(.L_x_159) ;  /* 0xffffff9c00847947 */ /* 0x000fea000383ffff */
.L_x_63:
[----:B------:R-:W-:-:S07]  /*9770*/  MOV R2, UR7 ;  /* 0x0000000700027c02 */ /* 0x000fce0008000f00 */
.L_x_160:
[----:B-1----:R1:W2:Y:S02]  /*9780*/  SYNCS.PHASECHK.TRANS64.TRYWAIT P0, [R2+URZ+0xf0], R0 ;  /* 0x0000f000020075a7 */ /* 0x0022a400080011ff */
[----:B--2---:R-:W-:Y:S05]  /*9790*/  @!P0 NANOSLEEP.SYNCS 0x989680 ;  /* 0x009896800000895d */ /* 0x004fea0003900000 */
[----:B------:R-:W2:Y:S02]  /*97a0*/  @!P0 SYNCS.PHASECHK.TRANS64 P0, [R2+URZ+0xf0], R0 ;  /* 0x0000f000020085a7 */ /* 0x000ea400080010ff */
[----:B--2---:R-:W-:Y:S05]  /*97b0*/  @!P0 BRA `(.L_x_160) ;  /* 0xfffffffc00f08947 */ /* 0x004fea000383ffff */
[----:B------:R-:W-:Y:S05]  /*97c0*/  BRA `(.L_x_161) ;  /* 0xffffff9c00bc7947 */ /* 0x000fea000383ffff */
.L_x_66:
[----:B------:R-:W-:Y:S07]  /*97d0*/  MOV R0, UR6 ;  /* 0x0000000600007c02 */ /* 0x000fee0008000f00 */
.L_x_162:
[----:B-1----:R1:W2:Y:S02]  /*97e0*/  SYNCS.PHASECHK.TRANS64.TRYWAIT P0, [R0+URZ], R2 ;  /* 0x00000002000075a7 */ /* 0x0022a400080011ff */
[----:B--2---:R-:W-:Y:S05]  /*97f0*/  @!P0 NANOSLEEP.SYNCS 0x989680 ;  /* 0x009896800000895d */ /* 0x004fea0003900000 */
[----:B------:R-:W2:Y:S02]  /*9800*/  @!P0 SYNCS.PHASECHK.TRANS64 P0, [R0+URZ], R2 ;  /* 0x00000002000085a7 */ /* 0x000ea400080010ff */
[----:B--2---:R-:W-:Y:S05]  /*9810*/  @!P0 BRA `(.L_x_162) ;  /* 0xfffffffc00f08947 */ /* 0x004fea000383ffff */
[----:B------:R-:W-:Y:S05]  /*9820*/  BRA `(.L_x_65) ;  /* 0xffffff9c00d87947 */ /* 0x000fea000383ffff */
.L_x_69:
[----:B------:R-:W-:-:S07]  /*9830*/  MOV R0, UR6 ;  /* 0x0000000600007c02 */ /* 0x000fce0008000f00 */
.L_x_163:
[----:B--2---:R2:W4:Y:S02]  /*9840*/  SYNCS.PHASECHK.TRANS64.TRYWAIT P0, [R0+URZ], R2 ;  /* 0x00000002000075a7 */ /* 0x00452400080011ff */
[----:B----4-:R-:W-:Y:S05]  /*9850*/  @!P0 NANOSLEEP.SYNCS 0x989680 ;  /* 0x009896800000895d */ /* 0x010fea0003900000 */
[----:B------:R-:W4:Y:S02]  /*9860*/  @!P0 SYNCS.PHASECHK.TRANS64 P0, [R0+URZ], R2 ;  /* 0x00000002000085a7 */ /* 0x000f2400080010ff */
[----:B----4-:R-:W-:Y:S05]  /*9870*/  @!P0 BRA `(.L_x_163) ;  /* 0xfffffffc00f08947 */ /* 0x010fea000383ffff */
[----:B------:R-:W-:Y:S05]  /*9880*/  BRA `(.L_x_164) ;  /* 0xffffffa000b47947 */ /* 0x000fea000383ffff */
.L_x_70:
[----:B------:R-:W-:-:S07]  /*9890*/  MOV R0, UR6 ;  /* 0x0000000600007c02 */ /* 0x000fce0008000f00 */
.L_x_165:
[----:B-1----:R1:W2:Y:S02]  /*98a0*/  SYNCS.PHASECHK.TRANS64.TRYWAIT P0, [R0+URZ], R3 ;  /* 0x00000003000075a7 */ /* 0x0022a400080011ff */
[----:B--2---:R-:W-:Y:S05]  /*98b0*/  @!P0 NANOSLEEP.SYNCS 0x989680 ;  /* 0x009896800000895d */ /* 0x004fea0003900000 */
[----:B------:R-:W2:Y:S02]  /*98c0*/  @!P0 SYNCS.PHASECHK.TRANS64 P0, [R0+URZ], R3 ;  /* 0x00000003000085a7 */ /* 0x000ea400080010ff */
[----:B--2---:R-:W-:Y:S05]  /*98d0*/  @!P0 BRA `(.L_x_165) ;  /* 0xfffffffc00f08947 */ /* 0x004fea000383ffff */
[----:B------:R-:W-:Y:S05]  /*98e0*/  BRA `(.L_x_166) ;  /* 0xffffffa000c07947 */ /* 0x000fea000383ffff */
.L_x_71:
[----:B------:R-:W-:-:S07]  /*98f0*/  MOV R0, UR6 ;  /* 0x0000000600007c02 */ /* 0x000fce0008000f00 */
.L_x_167:
[----:B-1----:R1:W2:Y:S02]  /*9900*/  SYNCS.PHASECHK.TRANS64.TRYWAIT P0, [R0+URZ], R3 ;  /* 0x00000003000075a7 */ /* 0x0022a400080011ff */
[----:B--2---:R-:W-:Y:S05]  /*9910*/  @!P0 NANOSLEEP.SYNCS 0x989680 ;  /* 0x009896800000895d */ /* 0x004fea0003900000 */
[----:B------:R-:W2:Y:S02]  /*9920*/  @!P0 SYNCS.PHASECHK.TRANS64 P0, [R0+URZ], R3 ;  /* 0x00000003000085a7 */ /* 0x000ea400080010ff */
[----:B--2---:R-:W-:Y:S05]  /*9930*/  @!P0 BRA `(.L_x_167) ;  /* 0xfffffffc00f08947 */ /* 0x004fea000383ffff */
[----:B------:R-:W-:Y:S05]  /*9940*/  BRA `(.L_x_168) ;  /* 0xffffffa000cc7947 */ /* 0x000fea000383ffff */
.L_x_72:
[----:B-1----:R-:W-:-:S07]  /*9950*/  MOV R0, UR7 ;  /* 0x0000000700007c02 */ /* 0x002fce0008000f00 */
.L_x_169:
[----:B-1----:R1:W2:Y:S02]  /*9960*/  SYNCS.PHASECHK.TRANS64.TRYWAIT P0, [R0+URZ], R2 ;  /* 0x00000002000075a7 */ /* 0x0022a400080011ff */
[----:B--2---:R-:W-:Y:S05]  /*9970*/  @!P0 NANOSLEEP.SYNCS 0x989680 ;  /* 0x009896800000895d */ /* 0x004fea0003900000 */
[----:B------:R-:W2:Y:S02]  /*9980*/  @!P0 SYNCS.PHASECHK.TRANS64 P0, [R0+URZ], R2 ;  /* 0x00000002000085a7 */ /* 0x000ea400080010ff */
[----:B--2---:R-:W-:Y:S05]  /*9990*/  @!P0 BRA `(.L_x_169) ;  /* 0xfffffffc00f08947 */ /* 0x004fea000383ffff */
[----:B------:R-:W-:Y:S05]  /*99a0*/  BRA `(.L_x_170) ;  /* 0xffffffa000d87947 */ /* 0x000fea000383ffff */
.L_x_77:
[----:B--2---:R2:W3:Y:S02]  /*99b0*/  SYNCS.PHASECHK.TRANS64.TRYWAIT P0, [R0+URZ+0xb0], R2 ;  /* 0x0000b002000075a7 */ /* 0x0044e400080011ff */
[----:B---3--:R-:W-:Y:S05]  /*99c0*/  @!P0 NANOSLEEP.SYNCS 0x989680 ;  /* 0x009896800000895d */ /* 0x008fea0003900000 */
[----:B------:R-:W3:Y:S02]  /*99d0*/  @!P0 SYNCS.PHASECHK.TRANS64 P0, [R0+URZ+0xb0], R2 ;  /* 0x0000b002000085a7 */ /* 0x000ee400080010ff */
[----:B---3--:R-:W-:Y:S05]  /*99e0*/  @!P0 BRA `(.L_x_77) ;  /* 0xfffffffc00f08947 */ /* 0x008fea000383ffff */
[----:B------:R-:W-:Y:S05]  /*99f0*/  BRA `(.L_x_171) ;  /* 0xffffffa400d47947 */ /* 0x000fea000383ffff */
.L_x_80:
[----:B------:R-:W-:Y:S07]  /*9a00*/  MOV R0, UR4 ;  /* 0x0000000400007c02 */ /* 0x000fee0008000f00 */
.L_x_172:
[----:B--2---:R2:W3:Y:S02]  /*9a10*/  SYNCS.PHASECHK.TRANS64.TRYWAIT P0, [R0+URZ+0xa8], R2 ;  /* 0x0000a802000075a7 */ /* 0x0044e400080011ff */
[----:B---3--:R-:W-:Y:S05]  /*9a20*/  @!P0 NANOSLEEP.SYNCS 0x989680 ;  /* 0x009896800000895d */ /* 0x008fea0003900000 */
[----:B------:R-:W3:Y:S02]  /*9a30*/  @!P0 SYNCS.PHASECHK.TRANS64 P0, [R0+URZ+0xa8], R2 ;  /* 0x0000a802000085a7 */ /* 0x000ee400080010ff */
[----:B---3--:R-:W-:Y:S05]  /*9a40*/  @!P0 BRA `(.L_x_172) ;  /* 0xfffffffc00f08947 */ /* 0x008fea000383ffff */
[----:B------:R-:W-:Y:S05]  /*9a50*/  BRA `(.L_x_79) ;  /* 0xffffffa800b47947 */ /* 0x000fea000383ffff */
.L_x_83:
[----:B------:R-:W-:Y:S07]  /*9a60*/  MOV R0, UR4 ;  /* 0x0000000400007c02 */ /* 0x000fee0008000f00 */
.L_x_173:
[----:B-1----:R1:W2:Y:S02]  /*9a70*/  SYNCS.PHASECHK.TRANS64.TRYWAIT P0, [R0+URZ+0x80], R20 ;  /* 0x00008014000075a7 */ /* 0x0022a400080011ff */
[----:B--2---:R-:W-:Y:S05]  /*9a80*/  @!P0 NANOSLEEP.SYNCS 0x989680 ;  /* 0x009896800000895d */ /* 0x004fea0003900000 */
[----:B------:R-:W2:Y:S02]  /*9a90*/  @!P0 SYNCS.PHASECHK.TRANS64 P0, [R0+URZ+0x80], R20 ;  /* 0x00008014000085a7 */ /* 0x000ea400080010ff */
[----:B--2---:R-:W-:Y:S05]  /*9aa0*/  @!P0 BRA `(.L_x_173) ;  /* 0xfffffffc00f08947 */ /* 0x004fea000383ffff */
[----:B------:R-:W-:Y:S05]  /*9ab0*/  BRA `(.L_x_174) ;  /* 0xffffffac00307947 */ /* 0x000fea000383ffff */
.L_x_84:
[----:B------:R-:W-:Y:S07]  /*9ac0*/  MOV R0, UR4 ;  /* 0x0000000400007c02 */ /* 0x000fee0008000f00 */
.L_x_175:
[----:B-1----:R1:W2:Y:S02]  /*9ad0*/  SYNCS.PHASECHK.TRANS64.TRYWAIT P0, [R0+URZ+0x88], R20 ;  /* 0x00008814000075a7 */ /* 0x0022a400080011ff */
[----:B--2---:R-:W-:Y:S05]  /*9ae0*/  @!P0 NANOSLEEP.SYNCS 0x989680 ;  /* 0x009896800000895d */ /* 0x004fea0003900000 */
[----:B------:R-:W2:Y:S02]  /*9af0*/  @!P0 SYNCS.PHASECHK.TRANS64 P0, [R0+URZ+0x88], R20 ;  /* 0x00008814000085a7 */ /* 0x000ea400080010ff */
[----:B--2---:R-:W-:Y:S05]  /*9b00*/  @!P0 BRA `(.L_x_175) ;  /* 0xfffffffc00f08947 */ /* 0x004fea000383ffff */
[----:B------:R-:W-:Y:S05]  /*9b10*/  BRA `(.L_x_176) ;  /* 0xffffffac00687947 */ /* 0x000fea000383ffff */
.L_x_85:
[----:B------:R-:W-:Y:S07]  /*9b20*/  MOV R0, UR4 ;  /* 0x0000000400007c02 */ /* 0x000fee0008000f00 */
.L_x_177:
[----:B-1----:R1:W2:Y:S02]  /*9b30*/  SYNCS.PHASECHK.TRANS64.TRYWAIT P0, [R0+URZ+0x90], R20 ;  /* 0x00009014000075a7 */ /* 0x0022a400080011ff */
[----:B--2---:R-:W-:Y:S05]  /*9b40*/  @!P0 NANOSLEEP.SYNCS 0x989680 ;  /* 0x009896800000895d */ /* 0x004fea0003900000 */
[----:B------:R-:W2:Y:S02]  /*9b50*/  @!P0 SYNCS.PHASECHK.TRANS64 P0, [R0+URZ+0x90], R20 ;  /* 0x00009014000085a7 */ /* 0x000ea400080010ff */
[----:B--2---:R-:W-:Y:S05]  /*9b60*/  @!P0 BRA `(.L_x_177) ;  /* 0xfffffffc00f08947 */ /* 0x004fea000383ffff */
[----:B------:R-:W-:Y:S05]  /*9b70*/  BRA `(.L_x_178) ;  /* 0xffffffac00ac7947 */ /* 0x000fea000383ffff */
.L_x_86:
[----:B------:R-:W-:Y:S07]  /*9b80*/  MOV R0, UR4 ;  /* 0x0000000400007c02 */ /* 0x000fee0008000f00 */
.L_x_179:
[----:B-1----:R1:W2:Y:S02]  /*9b90*/  SYNCS.PHASECHK.TRANS64.TRYWAIT P0, [R0+URZ+0x98], R20 ;  /* 0x00009814000075a7 */ /* 0x0022a400080011ff */
[----:B--2---:R-:W-:Y:S05]  /*9ba0*/  @!P0 NANOSLEEP.SYNCS 0x989680 ;  /* 0x009896800000895d */ /* 0x004fea0003900000 */
[----:B------:R-:W2:Y:S02]  /*9bb0*/  @!P0 SYNCS.PHASECHK.TRANS64 P0, [R0+URZ+0x98], R20 ;  /* 0x00009814000085a7 */ /* 0x000ea400080010ff */
[----:B--2---:R-:W-:Y:S05]  /*9bc0*/  @!P0 BRA `(.L_x_179) ;  /* 0xfffffffc00f08947 */ /* 0x004fea000383ffff */
[----:B------:R-:W-:Y:S05]  /*9bd0*/  BRA `(.L_x_180) ;  /* 0xffffffb000307947 */ /* 0x000fea000383ffff */
.L_x_88:
[----:B------:R-:W-:-:S07]  /*9be0*/  MOV R0, UR4 ;  /* 0x0000000400007c02 */ /* 0x000fce0008000f00 */
.L_x_181:
[----:B-1----:R1:W3:Y:S02]  /*9bf0*/  SYNCS.PHASECHK.TRANS64.TRYWAIT P0, [R0+URZ+0x80], R2 ;  /* 0x00008002000075a7 */ /* 0x0022e400080011ff */
[----:B---3--:R-:W-:Y:S05]  /*9c00*/  @!P0 NANOSLEEP.SYNCS 0x989680 ;  /* 0x009896800000895d */ /* 0x008fea0003900000 */
[----:B------:R-:W3:Y:S02]  /*9c10*/  @!P0 SYNCS.PHASECHK.TRANS64 P0, [R0+URZ+0x80], R2 ;  /* 0x00008002000085a7 */ /* 0x000ee400080010ff */
[----:B---3--:R-:W-:Y:S05]  /*9c20*/  @!P0 BRA `(.L_x_181) ;  /* 0xfffffffc00f08947 */ /* 0x008fea000383ffff */
[----:B------:R-:W-:Y:S05]  /*9c30*/  BRA `(.L_x_182) ;  /* 0xffffffb000a07947 */ /* 0x000fea000383ffff */
.L_x_89:
[----:B-1----:R-:W-:-:S07]  /*9c40*/  MOV R0, UR4 ;  /* 0x0000000400007c02 */ /* 0x002fce0008000f00 */
.L_x_183:
[----:B-1----:R1:W3:Y:S02]  /*9c50*/  SYNCS.PHASECHK.TRANS64.TRYWAIT P0, [R0+URZ+0x88], R2 ;  /* 0x00008802000075a7 */ /* 0x0022e400080011ff */
[----:B---3--:R-:W-:Y:S05]  /*9c60*/  @!P0 NANOSLEEP.SYNCS 0x989680 ;  /* 0x009896800000895d */ /* 0x008fea0003900000 */
[----:B------:R-:W3:Y:S02]  /*9c70*/  @!P0 SYNCS.PHASECHK.TRANS64 P0, [R0+URZ+0x88], R2 ;  /* 0x00008802000085a7 */ /* 0x000ee400080010ff */
[----:B---3--:R-:W-:Y:S05]  /*9c80*/  @!P0 BRA `(.L_x_183) ;  /* 0xfffffffc00f08947 */ /* 0x008fea000383ffff */
[----:B------:R-:W-:Y:S05]  /*9c90*/  BRA `(.L_x_184) ;  /* 0xffffffb000907947 */ /* 0x000fea000383ffff */
.L_x_90:
[----:B-1----:R-:W-:-:S07]  /*9ca0*/  MOV R0, UR4 ;  /* 0x0000000400007c02 */ /* 0x002fce0008000f00 */
.L_x_185:
[----:B-1----:R1:W3:Y:S02]  /*9cb0*/  SYNCS.PHASECHK.TRANS64.TRYWAIT P0, [R0+URZ+0x90], R2 ;  /* 0x00009002000075a7 */ /* 0x0022e400080011ff */
[----:B---3--:R-:W-:Y:S05]  /*9cc0*/  @!P0 NANOSLEEP.SYNCS 0x989680 ;  /* 0x009896800000895d */ /* 0x008fea0003900000 */
[----:B------:R-:W3:Y:S02]  /*9cd0*/  @!P0 SYNCS.PHASECHK.TRANS64 P0, [R0+URZ+0x90], R2 ;  /* 0x00009002000085a7 */ /* 0x000ee400080010ff */
[----:B---3--:R-:W-:Y:S05]  /*9ce0*/  @!P0 BRA `(.L_x_185) ;  /* 0xfffffffc00f08947 */ /* 0x008fea000383ffff */
[----:B------:R-:W-:Y:S05]  /*9cf0*/  BRA `(.L_x_186) ;  /* 0xffffffb000807947 */ /* 0x000fea000383ffff */
.L_x_92:
[----:B--2---:R2:W4:Y:S02]  /*9d00*/  SYNCS.PHASECHK.TRANS64.TRYWAIT P0, [R0+URZ+0xb0], R2 ;  /* 0x0000b002000075a7 */ /* 0x00452400080011ff */
[----:B----4-:R-:W-:Y:S05]  /*9d10*/  @!P0 NANOSLEEP.SYNCS 0x989680 ;  /* 0x009896800000895d */ /* 0x010fea0003900000 */
[----:B------:R-:W4:Y:S02]  /*9d20*/  @!P0 SYNCS.PHASECHK.TRANS64 P0, [R0+URZ+0xb0], R2 ;  /* 0x0000b002000085a7 */ /* 0x000f2400080010ff */
[----:B----4-:R-:W-:Y:S05]  /*9d30*/  @!P0 BRA `(.L_x_92) ;  /* 0xfffffffc00f08947 */ /* 0x010fea000383ffff */
[----:B------:R-:W-:Y:S05]  /*9d40*/  BRA `(.L_x_187) ;  /* 0xffffffb400487947 */ /* 0x000fea000383ffff */
.L_x_103:
[----:B-1----:R-:W-:Y:S04]  /*9d50*/  MOV R2, UR48 ;  /* 0x0000003000027c02 */ /* 0x002fe80008000f00 */
[----:B------:R1:W3:Y:S03]  /*9d60*/  SYNCS.PHASECHK.TRANS64.TRYWAIT P1, [R2+URZ+0x60], R3 ;  /* 0x00006003020075a7 */ /* 0x0002e600080211ff */
[----:B---3--:R-:W-:Y:S05]  /*9d70*/  @!P1 NANOSLEEP.SYNCS 0x989680 ;  /* 0x009896800000995d */ /* 0x008fea0003900000 */
[----:B------:R-:W3:Y:S02]  /*9d80*/  @!P1 SYNCS.PHASECHK.TRANS64 P1, [R2+URZ+0x60], R3 ;  /* 0x00006003020095a7 */ /* 0x000ee400080210ff */
[----:B---3--:R-:W-:Y:S05]  /*9d90*/  @!P1 BRA `(.L_x_103) ;  /* 0xfffffffc00ec9947 */ /* 0x008fea000383ffff */
[----:B------:R-:W-:Y:S05]  /*9da0*/  BRA `(.L_x_102) ;  /* 0xffffffc000547947 */ /* 0x000fea000383ffff */
.L_x_105:
[----:B-1----:R1:W4:Y:S02]  /*9db0*/  SYNCS.PHASECHK.TRANS64.TRYWAIT P0, [R64+URZ+0xd0], R0 ;  /* 0x0000d000400075a7 */ /* 0x00232400080011ff */
[----:B----4-:R-:W-:Y:S05]  /*9dc0*/  @!P0 NANOSLEEP.SYNCS 0x989680 ;  /* 0x009896800000895d */ /* 0x010fea0003900000 */
[----:B------:R-:W4:Y:S02]  /*9dd0*/  @!P0 SYNCS.PHASECHK.TRANS64 P0, [R64+URZ+0xd0], R0 ;  /* 0x0000d000400085a7 */ /* 0x000f2400080010ff */
[----:B----4-:R-:W-:Y:S05]  /*9de0*/  @!P0 BRA `(.L_x_105) ;  /* 0xfffffffc00f08947 */ /* 0x010fea000383ffff */
[----:B------:R-:W-:Y:S05]  /*9df0*/  BRA `(.L_x_104) ;  /* 0xffffffc0007c7947 */ /* 0x000fea000383ffff */
.L_x_114:
[----:B--2---:R2:W4:Y:S02]  /*9e00*/  SYNCS.PHASECHK.TRANS64.TRYWAIT P0, [R2+URZ+0x60], R0 ;  /* 0x00006000020075a7 */ /* 0x00452400080011ff */
[----:B----4-:R-:W-:Y:S05]  /*9e10*/  @!P0 NANOSLEEP.SYNCS 0x989680 ;  /* 0x009896800000895d */ /* 0x010fea0003900000 */
[----:B------:R-:W4:Y:S02]  /*9e20*/  @!P0 SYNCS.PHASECHK.TRANS64 P0, [R2+URZ+0x60], R0 ;  /* 0x00006000020085a7 */ /* 0x000f2400080010ff */
[----:B----4-:R-:W-:Y:S05]  /*9e30*/  @!P0 BRA `(.L_x_114) ;  /* 0xfffffffc00f08947 */ /* 0x010fea000383ffff */
[----:B------:R-:W-:Y:S05]  /*9e40*/  BRA `(.L_x_113) ;  /* 0xffffffcc00587947 */ /* 0x000fea000383ffff */
.L_x_122:
[----:B--2---:R2:W4:Y:S02]  /*9e50*/  SYNCS.PHASECHK.TRANS64.TRYWAIT P0, [R0+URZ+0x60], R6 ;  /* 0x00006006000075a7 */ /* 0x00452400080011ff */
[----:B----4-:R-:W-:Y:S05]  /*9e60*/  @!P0 NANOSLEEP.SYNCS 0x989680 ;  /* 0x009896800000895d */ /* 0x010fea0003900000 */
[----:B------:R-:W4:Y:S02]  /*9e70*/  @!P0 SYNCS.PHASECHK.TRANS64 P0, [R0+URZ+0x60], R6 ;  /* 0x00006006000085a7 */ /* 0x000f2400080010ff */
[----:B----4-:R-:W-:Y:S05]  /*9e80*/  @!P0 BRA `(.L_x_122) ;  /* 0xfffffffc00f08947 */ /* 0x010fea000383ffff */
[----:B------:R-:W-:Y:S05]  /*9e90*/  BRA `(.L_x_121) ;  /* 0xffffffd800587947 */ /* 0x000fea000383ffff */
.L_x_130:
[----:B--2---:R2:W4:Y:S02]  /*9ea0*/  SYNCS.PHASECHK.TRANS64.TRYWAIT P0, [R0+URZ+0x60], R5 ;  /* 0x00006005000075a7 */ /* 0x00452400080011ff */
[----:B----4-:R-:W-:Y:S05]  /*9eb0*/  @!P0 NANOSLEEP.SYNCS 0x989680 ;  /* 0x009896800000895d */ /* 0x010fea0003900000 */
[----:B------:R-:W4:Y:S02]  /*9ec0*/  @!P0 SYNCS.PHASECHK.TRANS64 P0, [R0+URZ+0x60], R5 ;  /* 0x00006005000085a7 */ /* 0x000f2400080010ff */
[----:B----4-:R-:W-:Y:S05]  /*9ed0*/  @!P0 BRA `(.L_x_130) ;  /* 0xfffffffc00f08947 */ /* 0x010fea000383ffff */
[----:B------:R-:W-:Y:S05]  /*9ee0*/  BRA `(.L_x_129) ;  /* 0xffffffe400587947 */ /* 0x000fea000383ffff */
        .weak           $__internal_0_$__cuda_sm10x_tcgen05_guardrail_trap_col_being_dealloced_not_returned_by_alloc
        .type           $__internal_0_$__cuda_sm10x_tcgen05_guardrail_trap_col_being_dealloced_not_returned_by_alloc,@function
        .size           $__internal_0_$__cuda_sm10x_tcgen05_guardrail_trap_col_being_dealloced_not_returned_by_alloc,($__internal_1_$__cuda_sm10x_tcgen05_guardrail_trap_phase_invalid_during_alloc - $__internal_0_$__cuda_sm10x_tcgen05_guardrail_trap_col_being_dealloced_not_returned_by_alloc)
$__internal_0_$__cuda_sm10x_tcgen05_guardrail_trap_col_being_dealloced_not_returned_by_alloc:
[----:B------:R-:W-:Y:S05]  /*9ef0*/  BPT.TRAP 0x1 ;  /* 0x000000040000795c */ /* 0x000fea0000300000 */
[----:B------:R-:W-:-:S04]  /*9f00*/  HFMA2 R3, -RZ, RZ, 0, 0 ;  /* 0x00000000ff037431 */ /* 0x000fc800000001ff */
[----:B------:R-:W-:Y:S05]  /*9f10*/  RET.REL.NODEC R2 `(_ZN7cutlass13device_kernelINS_4gemm6kernel13GemmUniversalIN4cute5tupleIJiiiiEEENS1_10collective13CollectiveMmaINS1_35MainloopSm100TmaUmmaWarpSpecializedILi6ELi2ELi4ENS5_IJNS4_1CILi1EEENSA_ILi8EEESB_EEEEENS5_IJNSA_ILi128EEESF_NSA_ILi64EEEEEENS_6half_tENS5_IJSB_llEEESI_NS5_IJlSB_lEEENS4_8TiledMMAINS4_8MMA_AtomIJNS4_20SM100_MMA_F16BF16_SSISI_SI_fLi128ELi128ELNS4_4UMMA5MajorE1ELSP_0ELNSO_7ScaleInE0ELSQ_0EEEEEENS4_6LayoutINS5_IJSB_SB_SB_EEENS5_IJNSA_ILi0EEESV_SV_EEEEENS5_IJNS4_10UnderscoreESY_SY_EEEEENS4_23SM90_TMA_LOAD_MULTICASTENS4_14ComposedLayoutINS4_7SwizzleILi3ELi4ELi3EEENS4_18smem_ptr_flag_bitsILi16EEENST_INS5_IJSG_SC_EEENS5_IJSB_SG_EEEEEEEvNS4_8identityENS4_13SM90_TMA_LOADENS12_IS14_S16_NST_INS5_IJSC_SG_EEENS5_IJSG_SB_EEEEEEEvS1B_EENS_8epilogue10collective18CollectiveEpilogueINS1I_23Sm100TmaWarpSpecializedILi4ELi2ELi32ELb1ELb0EEEJSH_NS5_IJNST_ISF_SB_EENST_INSA_ILi32EEESB_EEEEESI_SK_SI_SK_NS1I_6fusion15FusionCallbacksIS1M_NS1R_17LinearCombinationISI_fSI_fLNS_15FloatRoundStyleE2EEESH_S1Q_JEEENS4_5SM1004TMEM4LOAD26SM100_TMEM_LOAD_32dp32b32xES1C_NS12_INS13_ILi2ELi4ELi3EEES16_NST_INS5_IJSC_S1O_EEENS5_IJS1O_SB_EEEEEEENS4_39AutoVectorizingCopyWithAssumedAlignmentILi128EEENS4_14SM90_TMA_STOREES25_S27_S27_EEEvvEEEEvNT_6ParamsE) ;  /* 0xffffff6002387950 */ /* 0x000fea0003c3ffff */
        .weak           $__internal_1_$__cuda_sm10x_tcgen05_guardrail_trap_phase_invalid_during_alloc
        .type           $__internal_1_$__cuda_sm10x_tcgen05_guardrail_trap_phase_invalid_during_alloc,@function
        .size           $__internal_1_$__cuda_sm10x_tcgen05_guardrail_trap_phase_invalid_during_alloc,($__internal_2_$__cuda_sm10x_tcgen05_guardrail_trap_unallocated_columns_being_dealloced - $__internal_1_$__cuda_sm10x_tcgen05_guardrail_trap_phase_invalid_during_alloc)
$__internal_1_$__cuda_sm10x_tcgen05_guardrail_trap_phase_invalid_during_alloc:
[----:B------:R-:W-:Y:S05]  /*9f20*/  BPT.TRAP 0x1 ;  /* 0x000000040000795c */ /* 0x000fea0000300000 */
[----:B------:R-:W-:-:S04]  /*9f30*/  MOV R3, 0x0 ;  /* 0x0000000000037802 */ /* 0x000fc80000000f00 */
[----:B------:R-:W-:Y:S05]  /*9f40*/  RET.REL.NODEC R2 `(_ZN7cutlass13device_kernelINS_4gemm6kernel13GemmUniversalIN4cute5tupleIJiiiiEEENS1_10collective13CollectiveMmaINS1_35MainloopSm100TmaUmmaWarpSpecializedILi6ELi2ELi4ENS5_IJNS4_1CILi1EEENSA_ILi8EEESB_EEEEENS5_IJNSA_ILi128EEESF_NSA_ILi64EEEEEENS_6half_tENS5_IJSB_llEEESI_NS5_IJlSB_lEEENS4_8TiledMMAINS4_8MMA_AtomIJNS4_20SM100_MMA_F16BF16_SSISI_SI_fLi128ELi128ELNS4_4UMMA5MajorE1ELSP_0ELNSO_7ScaleInE0ELSQ_0EEEEEENS4_6LayoutINS5_IJSB_SB_SB_EEENS5_IJNSA_ILi0EEESV_SV_EEEEENS5_IJNS4_10UnderscoreESY_SY_EEEEENS4_23SM90_TMA_LOAD_MULTICASTENS4_14ComposedLayoutINS4_7SwizzleILi3ELi4ELi3EEENS4_18smem_ptr_flag_bitsILi16EEENST_INS5_IJSG_SC_EEENS5_IJSB_SG_EEEEEEEvNS4_8identityENS4_13SM90_TMA_LOADENS12_IS14_S16_NST_INS5_IJSC_SG_EEENS5_IJSG_SB_EEEEEEEvS1B_EENS_8epilogue10collective18CollectiveEpilogueINS1I_23Sm100TmaWarpSpecializedILi4ELi2ELi32ELb1ELb0EEEJSH_NS5_IJNST_ISF_SB_EENST_INSA_ILi32EEESB_EEEEESI_SK_SI_SK_NS1I_6fusion15FusionCallbacksIS1M_NS1R_17LinearCombinationISI_fSI_fLNS_15FloatRoundStyleE2EEESH_S1Q_JEEENS4_5SM1004TMEM4LOAD26SM100_TMEM_LOAD_32dp32b32xES1C_NS12_INS13_ILi2ELi4ELi3EEES16_NST_INS5_IJSC_S1O_EEENS5_IJS1O_SB_EEEEEEENS4_39AutoVectorizingCopyWithAssumedAlignmentILi128EEENS4_14SM90_TMA_STOREES25_S27_S27_EEEvvEEEEvNT_6ParamsE) ;  /* 0xffffff60022c7950 */ /* 0x000fea0003c3ffff */
        .weak           $__internal_2_$__cuda_sm10x_tcgen05_guardrail_trap_unallocated_columns_being_dealloced
        .type           $__internal_2_$__cuda_sm10x_tcgen05_guardrail_trap_unallocated_columns_being_dealloced,@function
        .size           $__internal_2_$__cuda_sm10x_tcgen05_guardrail_trap_unallocated_columns_being_dealloced,(.L_x_189 - $__internal_2_$__cuda_sm10x_tcgen05_guardrail_trap_unallocated_columns_being_dealloced)
$__internal_2_$__cuda_sm10x_tcgen05_guardrail_trap_unallocated_columns_being_dealloced:
[----:B------:R-:W-:Y:S05]  /*9f50*/  BPT.TRAP 0x1 ;  /* 0x000000040000795c */ /* 0x000fea0000300000 */
[----:B------:R-:W-:-:S04]  /*9f60*/  HFMA2 R3, -RZ, RZ, 0, 0 ;  /* 0x00000000ff037431 */ /* 0x000fc800000001ff */
[----:B------:R-:W-:Y:S05]  /*9f70*/  RET.REL.NODEC R2 `(_ZN7cutlass13device_kernelINS_4gemm6kernel13GemmUniversalIN4cute5tupleIJiiiiEEENS1_10collective13CollectiveMmaINS1_35MainloopSm100TmaUmmaWarpSpecializedILi6ELi2ELi4ENS5_IJNS4_1CILi1EEENSA_ILi8EEESB_EEEEENS5_IJNSA_ILi128EEESF_NSA_ILi64EEEEEENS_6half_tENS5_IJSB_llEEESI_NS5_IJlSB_lEEENS4_8TiledMMAINS4_8MMA_AtomIJNS4_20SM100_MMA_F16BF16_SSISI_SI_fLi128ELi128ELNS4_4UMMA5MajorE1ELSP_0ELNSO_7ScaleInE0ELSQ_0EEEEEENS4_6LayoutINS5_IJSB_SB_SB_EEENS5_IJNSA_ILi0EEESV_SV_EEEEENS5_IJNS4_10UnderscoreESY_SY_EEEEENS4_23SM90_TMA_LOAD_MULTICASTENS4_14ComposedLayoutINS4_7SwizzleILi3ELi4ELi3EEENS4_18smem_ptr_flag_bitsILi16EEENST_INS5_IJSG_SC_EEENS5_IJSB_SG_EEEEEEEvNS4_8identityENS4_13SM90_TMA_LOADENS12_IS14_S16_NST_INS5_IJSC_SG_EEENS5_IJSG_SB_EEEEEEEvS1B_EENS_8epilogue10collective18CollectiveEpilogueINS1I_23Sm100TmaWarpSpecializedILi4ELi2ELi32ELb1ELb0EEEJSH_NS5_IJNST_ISF_SB_EENST_INSA_ILi32EEESB_EEEEESI_SK_SI_SK_NS1I_6fusion15FusionCallbacksIS1M_NS1R_17LinearCombinationISI_fSI_fLNS_15FloatRoundStyleE2EEESH_S1Q_JEEENS4_5SM1004TMEM4LOAD26SM100_TMEM_LOAD_32dp32b32xES1C_NS12_INS13_ILi2ELi4ELi3EEES16_NST_INS5_IJSC_S1O_EEENS5_IJS1O_SB_EEEEEEENS4_39AutoVectorizingCopyWithAssumedAlignmentILi128EEENS4_14SM90_TMA_STOREES25_S27_S27_EEEvvEEEEvNT_6ParamsE) ;  /* 0xffffff6002207950 */ /* 0x000fea0003c3ffff */
.L_x_188:
[----:B------:R-:W-:-:S00]  /*9f80*/  BRA `(.L_x_188) ;  /* 0xfffffffc00fc7947 */ /* 0x000fc0000383ffff */
[----:B------:R-:W-:-:S00]  /*9f90*/  NOP ;  /* 0x0000000000007918 */ /* 0x000fc00000000000 */
        /* <DEDUP_REMOVED lines=14> */
.L_x_189:


//--------------------- .nv.global.init           --------------------------
	.section	.nv.global.init,"aw",@progbits
.nv.global.init:
	.type		$str$27,@object
	.size		$str$27,($str$28 - $str$27)
$str$27:
        /*0000*/ 	.byte	0x28, 0x61, 0x64, 0x64, 0x72, 0x65, 0x73, 0x73, 0x20, 0x26, 0x20, 0x6d, 0x61, 0x73, 0x6b, 0x29
        /*0010*/ 	.byte	0x20, 0x3d, 0x3d, 0x20, 0x30, 0x00
	.type		$str$28,@object
	.size		$str$28,($str$26 - $str$28)
$str$28:
        /*0016*/ 	.byte	0x2f, 0x74, 0x6d, 0x70, 0x2f, 0x63, 0x75, 0x74, 0x6c, 0x61, 0x73, 0x73, 0x5f, 0x73, 0x77, 0x65
        /*0026*/ 	.byte	0x65, 0x70, 0x5f, 0x73, 0x72, 0x63, 0x2f, 0x69, 0x6e, 0x63, 0x6c, 0x75, 0x64, 0x65, 0x2f, 0x63
        /*0036*/ 	.byte	0x75, 0x74, 0x65, 0x2f, 0x70, 0x6f, 0x69, 0x6e, 0x74, 0x65, 0x72, 0x5f, 0x66, 0x6c, 0x61, 0x67
        /*0046*/ 	.byte	0x67, 0x65, 0x64, 0x2e, 0x68, 0x70, 0x70, 0x00
	.type		$str$26,@object
	.size		$str$26,($str$25 - $str$26)
$str$26:
        /*004e*/ 	.byte	0x2f, 0x74, 0x6d, 0x70, 0x2f, 0x63, 0x75, 0x74, 0x6c, 0x61, 0x73, 0x73, 0x5f, 0x73, 0x77, 0x65
        /*005e*/ 	.byte	0x65, 0x70, 0x5f, 0x73, 0x72, 0x63, 0x2f, 0x69, 0x6e, 0x63, 0x6c, 0x75, 0x64, 0x65, 0x2f, 0x63
        /*006e*/ 	.byte	0x75, 0x74, 0x65, 0x2f, 0x61, 0x74, 0x6f, 0x6d, 0x2f, 0x63, 0x6f, 0x70, 0x79, 0x5f, 0x74, 0x72
        /*007e*/ 	.byte	0x61, 0x69, 0x74, 0x73, 0x5f, 0x73, 0x6d, 0x31, 0x30, 0x30, 0x2e, 0x68, 0x70, 0x70, 0x00
	.type		$str$25,@object
	.size		$str$25,(__unnamed_1 - $str$25)
$str$25:
        /*008d*/ 	.byte	0x28, 0x28, 0x75, 0x69, 0x6e, 0x74, 0x33, 0x32, 0x5f, 0x74, 0x28, 0x74, 0x68, 0x72, 0x65, 0x61
        /*009d*/ 	.byte	0x64, 0x49, 0x64, 0x78, 0x2e, 0x78, 0x29, 0x20, 0x2f, 0x20, 0x33, 0x32, 0x29, 0x20, 0x25, 0x20
        /*00ad*/ 	.byte	0x34, 0x29, 0x20, 0x3d, 0x3d, 0x20, 0x28, 0x28, 0x28, 0x74, 0x6d, 0x65, 0x6d, 0x5f, 0x61, 0x64
        /*00bd*/ 	.byte	0x64, 0x72, 0x20, 0x3e, 0x3e, 0x20, 0x31, 0x36, 0x29, 0x20, 0x2f, 0x20, 0x33, 0x32, 0x29, 0x20
        /*00cd*/ 	.byte	0x25, 0x20, 0x34, 0x29, 0x00
	.type		__unnamed_1,@object
	.size		__unnamed_1,(__unnamed_2 - __unnamed_1)
__unnamed_1:
        /*00d2*/ 	.byte	0x61, 0x75, 0x74, 0x6f, 0x20, 0x63, 0x75, 0x74, 0x65, 0x3a, 0x3a, 0x61, 0x73, 0x5f, 0x70, 0x6f
        /* <DEDUP_REMOVED lines=24> */
        /*0262*/ 	.byte	0x3e, 0x3e, 0x3e, 0x3e, 0x5d, 0x00
	.type		__unnamed_2,@object
	.size		__unnamed_2,(.L_2 - __unnamed_2)
__unnamed_2:
        /* <DEDUP_REMOVED lines=42> */
        /*0508*/ 	.byte	0x3e, 0x3e, 0x5d, 0x00
.L_2:


//--------------------- .nv.shared._ZN7cutlass13device_kernelINS_4gemm6kernel13GemmUniversalIN4cute5tupleIJiiiiEEENS1_10collective13CollectiveMmaINS1_35MainloopSm100TmaUmmaWarpSpecializedILi6ELi2ELi4ENS5_IJNS4_1CILi1EEENSA_ILi8EEESB_EEEEENS5_IJNSA_ILi128EEESF_NSA_ILi64EEEEEENS_6half_tENS5_IJSB_llEEESI_NS5_IJlSB_lEEENS4_8TiledMMAINS4_8MMA_AtomIJNS4_20SM100_MMA_F16BF16_SSISI_SI_fLi128ELi128ELNS4_4UMMA5MajorE1ELSP_0ELNSO_7ScaleInE0ELSQ_0EEEEEENS4_6LayoutINS5_IJSB_SB_SB_EEENS5_IJNSA_ILi0EEESV_SV_EEEEENS5_IJNS4_10UnderscoreESY_SY_EEEEENS4_23SM90_TMA_LOAD_MULTICASTENS4_14ComposedLayoutINS4_7SwizzleILi3ELi4ELi3EEENS4_18smem_ptr_flag_bitsILi16EEENST_INS5_IJSG_SC_EEENS5_IJSB_SG_EEEEEEEvNS4_8identityENS4_13SM90_TMA_LOADENS12_IS14_S16_NST_INS5_IJSC_SG_EEENS5_IJSG_SB_EEEEEEEvS1B_EENS_8epilogue10collective18CollectiveEpilogueINS1I_23Sm100TmaWarpSpecializedILi4ELi2ELi32ELb1ELb0EEEJSH_NS5_IJNST_ISF_SB_EENST_INSA_ILi32EEESB_EEEEESI_SK_SI_SK_NS1I_6fusion15FusionCallbacksIS1M_NS1R_17LinearCombinationISI_fSI_fLNS_15FloatRoundStyleE2EEESH_S1Q_JEEENS4_5SM1004TMEM4LOAD26SM100_TMEM_LOAD_32dp32b32xES1C_NS12_INS13_ILi2ELi4ELi3EEES16_NST_INS5_IJSC_S1O_EEENS5_IJS1O_SB_EEEEEEENS4_39AutoVectorizingCopyWithAssumedAlignmentILi128EEENS4_14SM90_TMA_STOREES25_S27_S27_EEEvvEEEEvNT_6ParamsE --------------------------
	.section	.nv.shared._ZN7cutlass13device_kernelINS_4gemm6kernel13GemmUniversalIN4cute5tupleIJiiiiEEENS1_10collective13CollectiveMmaINS1_35MainloopSm100TmaUmmaWarpSpecializedILi6ELi2ELi4ENS5_IJNS4_1CILi1EEENSA_ILi8EEESB_EEEEENS5_IJNSA_ILi128EEESF_NSA_ILi64EEEEEENS_6half_tENS5_IJSB_llEEESI_NS5_IJlSB_lEEENS4_8TiledMMAINS4_8MMA_AtomIJNS4_20SM100_MMA_F16BF16_SSISI_SI_fLi128ELi128ELNS4_4UMMA5MajorE1ELSP_0ELNSO_7ScaleInE0ELSQ_0EEEEEENS4_6LayoutINS5_IJSB_SB_SB_EEENS5_IJNSA_ILi0EEESV_SV_EEEEENS5_IJNS4_10UnderscoreESY_SY_EEEEENS4_23SM90_TMA_LOAD_MULTICASTENS4_14ComposedLayoutINS4_7SwizzleILi3ELi4ELi3EEENS4_18smem_ptr_flag_bitsILi16EEENST_INS5_IJSG_SC_EEENS5_IJSB_SG_EEEEEEEvNS4_8identityENS4_13SM90_TMA_LOADENS12_IS14_S16_NST_INS5_IJSC_SG_EEENS5_IJSG_SB_EEEEEEEvS1B_EENS_8epilogue10collective18CollectiveEpilogueINS1I_23Sm100TmaWarpSpecializedILi4ELi2ELi32ELb1ELb0EEEJSH_NS5_IJNST_ISF_SB_EENST_INSA_ILi32EEESB_EEEEESI_SK_SI_SK_NS1I_6fusion15FusionCallbacksIS1M_NS1R_17LinearCombinationISI_fSI_fLNS_15FloatRoundStyleE2EEESH_S1Q_JEEENS4_5SM1004TMEM4LOAD26SM100_TMEM_LOAD_32dp32b32xES1C_NS12_INS13_ILi2ELi4ELi3EEES16_NST_INS5_IJSC_S1O_EEENS5_IJS1O_SB_EEEEEEENS4_39AutoVectorizingCopyWithAssumedAlignmentILi128EEENS4_14SM90_TMA_STOREES25_S27_S27_EEEvvEEEEvNT_6ParamsE,"aw",@nobits
	.sectionflags	@""
	.align	16
	.zero		1024


//--------------------- .nv.shared.reserved.0     --------------------------
	.section	.nv.shared.reserved.0,"aw",@nobits
	.weak		__nv_reservedSMEM_offset_0_alias
	.size		__nv_reservedSMEM_offset_0_alias, 0, 64
	.other		__nv_reservedSMEM_offset_0_alias,@"STO_CUDA_RESERVED_SHARED STV_DEFAULT"
__nv_reservedSMEM_offset_0_alias:
	.zero		0
.nv.shared.reserved.0:
	.zero		64
	.weak		__nv_reservedSMEM_tcgen05_partition
	.type		__nv_reservedSMEM_tcgen05_partition,@object
	.size		__nv_reservedSMEM_tcgen05_partition,(.L_0 - __nv_reservedSMEM_tcgen05_partition)
__nv_reservedSMEM_tcgen05_partition:
	.zero		32
.L_0:


//--------------------- .nv.global                --------------------------
	.section	.nv.global,"aw",@nobits
.nv.global:
	.type		_ZN40_INTERNAL_4a6388b5_4_k_cu_19dad9e5_401814cute1_E,@object
	.size		_ZN40_INTERNAL_4a6388b5_4_k_cu_19dad9e5_401814cute1_E,(_ZN40_INTERNAL_4a6388b5_4_k_cu_19dad9e5_401814cuda3std3__45__cpo6cbeginE - _ZN40_INTERNAL_4a6388b5_4_k_cu_19dad9e5_401814cute1_E)
_ZN40_INTERNAL_4a6388b5_4_k_cu_19dad9e5_401814cute1_E:
	.zero		1
	.type		_ZN40_INTERNAL_4a6388b5_4_k_cu_19dad9e5_401814cuda3std3__45__cpo6cbeginE,@object
	.size		_ZN40_INTERNAL_4a6388b5_4_k_cu_19dad9e5_401814cuda3std3__45__cpo6cbeginE,(_ZN40_INTERNAL_4a6388b5_4_k_cu_19dad9e5_401814cuda3std3__48in_placeE - _ZN40_INTERNAL_4a6388b5_4_k_cu_19dad9e5_401814cuda3std3__45__cpo6cbeginE)
_ZN40_INTERNAL_4a6388b5_4_k_cu_19dad9e5_401814cuda3std3__45__cpo6cbeginE:
	.zero		1
	.type		_ZN40_INTERNAL_4a6388b5_4_k_cu_19dad9e5_401814cuda3std3__48in_placeE,@object
	.size		_ZN40_INTERNAL_4a6388b5_4_k_cu_19dad9e5_401814cuda3std3__48in_placeE,(_ZN40_INTERNAL_4a6388b5_4_k_cu_19dad9e5_401814cuda3std6ranges3__45__cpo9iter_moveE - _ZN40_INTERNAL_4a6388b5_4_k_cu_19dad9e5_401814cuda3std3__48in_placeE)
_ZN40_INTERNAL_4a6388b5_4_k_cu_19dad9e5_401814cuda3std3__48in_placeE:
	.zero		1
	.type		_ZN40_INTERNAL_4a6388b5_4_k_cu_19dad9e5_401814cuda3std6ranges3__45__cpo9iter_moveE,@object
	.size		_ZN40_INTERNAL_4a6388b5_4_k_cu_19dad9e5_401814cuda3std6ranges3__45__cpo9iter_moveE,(_ZN40_INTERNAL_4a6388b5_4_k_cu_19dad9e5_401814cuda3std3__45__cpo5beginE - _ZN40_INTERNAL_4a6388b5_4_k_cu_19dad9e5_401814cuda3std6ranges3__45__cpo9iter_moveE)
_ZN40_INTERNAL_4a6388b5_4_k_cu_19dad9e5_401814cuda3std6ranges3__45__cpo9iter_moveE:
	.zero		1
	.type		_ZN40_INTERNAL_4a6388b5_4_k_cu_19dad9e5_401814cuda3std3__45__cpo5beginE,@object
	.size		_ZN40_INTERNAL_4a6388b5_4_k_cu_19dad9e5_401814cuda3std3__45__cpo5beginE,(_ZN40_INTERNAL_4a6388b5_4_k_cu_19dad9e5_401814cuda3std3__442_GLOBAL__N__4a6388b5_4_k_cu_19dad9e5_401816ignoreE - _ZN40_INTERNAL_4a6388b5_4_k_cu_19dad9e5_401814cuda3std3__45__cpo5beginE)
_ZN40_INTERNAL_4a6388b5_4_k_cu_19dad9e5_401814cuda3std3__45__cpo5beginE:
	.zero		1
	.type		_ZN40_INTERNAL_4a6388b5_4_k_cu_19dad9e5_401814cuda3std3__442_GLOBAL__N__4a6388b5_4_k_cu_19dad9e5_401816ignoreE,@object
	.size		_ZN40_INTERNAL_4a6388b5_4_k_cu_19dad9e5_401814cuda3std3__442_GLOBAL__N__4a6388b5_4_k_cu_19dad9e5_401816ignoreE,(_ZN40_INTERNAL_4a6388b5_4_k_cu_19dad9e5_401814cute7productE - _ZN40_INTERNAL_4a6388b5_4_k_cu_19dad9e5_401814cuda3std3__442_GLOBAL__N__4a6388b5_4_k_cu_19dad9e5_401816ignoreE)
_ZN40_INTERNAL_4a6388b5_4_k_cu_19dad9e5_401814cuda3std3__442_GLOBAL__N__4a6388b5_4_k_cu_19dad9e5_401816ignoreE:
	.zero		1
	.type		_ZN40_INTERNAL_4a6388b5_4_k_cu_19dad9e5_401814cute7productE,@object
	.size		_ZN40_INTERNAL_4a6388b5_4_k_cu_19dad9e5_401814cute7productE,(_ZN40_INTERNAL_4a6388b5_4_k_cu_19dad9e5_401814cuda3std3__45__cpo3endE - _ZN40_INTERNAL_4a6388b5_4_k_cu_19dad9e5_401814cute7productE)
_ZN40_INTERNAL_4a6388b5_4_k_cu_19dad9e5_401814cute7productE:
	.zero		1
	.type		_ZN40_INTERNAL_4a6388b5_4_k_cu_19dad9e5_401814cuda3std3__45__cpo3endE,@object
	.size		_ZN40_INTERNAL_4a6388b5_4_k_cu_19dad9e5_401814cuda3std3__45__cpo3endE,(_ZN40_INTERNAL_4a6388b5_4_k_cu_19dad9e5_401814cuda3std3__419piecewise_constructE - _ZN40_INTERNAL_4a6388b5_4_k_cu_19dad9e5_401814cuda3std3__45__cpo3endE)
_ZN40_INTERNAL_4a6388b5_4_k_cu_19dad9e5_401814cuda3std3__45__cpo3endE:
	.zero		1
	.type		_ZN40_INTERNAL_4a6388b5_4_k_cu_19dad9e5_401814cuda3std3__419piecewise_constructE,@object
	.size		_ZN40_INTERNAL_4a6388b5_4_k_cu_19dad9e5_401814cuda3std3__419piecewise_constructE,(_ZN40_INTERNAL_4a6388b5_4_k_cu_19dad9e5_401814cuda3std3__45__cpo4cendE - _ZN40_INTERNAL_4a6388b5_4_k_cu_19dad9e5_401814cuda3std3__419piecewise_constructE)
_ZN40_INTERNAL_4a6388b5_4_k_cu_19dad9e5_401814cuda3std3__419piecewise_constructE:
	.zero		1
	.type		_ZN40_INTERNAL_4a6388b5_4_k_cu_19dad9e5_401814cuda3std3__45__cpo4cendE,@object
	.size		_ZN40_INTERNAL_4a6388b5_4_k_cu_19dad9e5_401814cuda3std3__45__cpo4cendE,(_ZN40_INTERNAL_4a6388b5_4_k_cu_19dad9e5_401814cuda3std6ranges3__45__cpo4swapE - _ZN40_INTERNAL_4a6388b5_4_k_cu_19dad9e5_401814cuda3std3__45__cpo4cendE)
_ZN40_INTERNAL_4a6388b5_4_k_cu_19dad9e5_401814cuda3std3__45__cpo4cendE:
	.zero		1
	.type		_ZN40_INTERNAL_4a6388b5_4_k_cu_19dad9e5_401814cuda3std6ranges3__45__cpo4swapE,@object
	.size		_ZN40_INTERNAL_4a6388b5_4_k_cu_19dad9e5_401814cuda3std6ranges3__45__cpo4swapE,(.L_10 - _ZN40_INTERNAL_4a6388b5_4_k_cu_19dad9e5_401814cuda3std6ranges3__45__cpo4swapE)
_ZN40_INTERNAL_4a6388b5_4_k_cu_19dad9e5_401814cuda3std6ranges3__45__cpo4swapE:
	.zero		1
.L_10:


//--------------------- .nv.constant0._ZN7cutlass13device_kernelINS_4gemm6kernel13GemmUniversalIN4cute5tupleIJiiiiEEENS1_10collective13CollectiveMmaINS1_35MainloopSm100TmaUmmaWarpSpecializedILi6ELi2ELi4ENS5_IJNS4_1CILi1EEENSA_ILi8EEESB_EEEEENS5_IJNSA_ILi128EEESF_NSA_ILi64EEEEEENS_6half_tENS5_IJSB_llEEESI_NS5_IJlSB_lEEENS4_8TiledMMAINS4_8MMA_AtomIJNS4_20SM100_MMA_F16BF16_SSISI_SI_fLi128ELi128ELNS4_4UMMA5MajorE1ELSP_0ELNSO_7ScaleInE0ELSQ_0EEEEEENS4_6LayoutINS5_IJSB_SB_SB_EEENS5_IJNSA_ILi0EEESV_SV_EEEEENS5_IJNS4_10UnderscoreESY_SY_EEEEENS4_23SM90_TMA_LOAD_MULTICASTENS4_14ComposedLayoutINS4_7SwizzleILi3ELi4ELi3EEENS4_18smem_ptr_flag_bitsILi16EEENST_INS5_IJSG_SC_EEENS5_IJSB_SG_EEEEEEEvNS4_8identityENS4_13SM90_TMA_LOADENS12_IS14_S16_NST_INS5_IJSC_SG_EEENS5_IJSG_SB_EEEEEEEvS1B_EENS_8epilogue10collective18CollectiveEpilogueINS1I_23Sm100TmaWarpSpecializedILi4ELi2ELi32ELb1ELb0EEEJSH_NS5_IJNST_ISF_SB_EENST_INSA_ILi32EEESB_EEEEESI_SK_SI_SK_NS1I_6fusion15FusionCallbacksIS1M_NS1R_17LinearCombinationISI_fSI_fLNS_15FloatRoundStyleE2EEESH_S1Q_JEEENS4_5SM1004TMEM4LOAD26SM100_TMEM_LOAD_32dp32b32xES1C_NS12_INS13_ILi2ELi4ELi3EEES16_NST_INS5_IJSC_S1O_EEENS5_IJS1O_SB_EEEEEEENS4_39AutoVectorizingCopyWithAssumedAlignmentILi128EEENS4_14SM90_TMA_STOREES25_S27_S27_EEEvvEEEEvNT_6ParamsE --------------------------
	.section	.nv.constant0._ZN7cutlass13device_kernelINS_4gemm6kernel13GemmUniversalIN4cute5tupleIJiiiiEEENS1_10collective13CollectiveMmaINS1_35MainloopSm100TmaUmmaWarpSpecializedILi6ELi2ELi4ENS5_IJNS4_1CILi1EEENSA_ILi8EEESB_EEEEENS5_IJNSA_ILi128EEESF_NSA_ILi64EEEEEENS_6half_tENS5_IJSB_llEEESI_NS5_IJlSB_lEEENS4_8TiledMMAINS4_8MMA_AtomIJNS4_20SM100_MMA_F16BF16_SSISI_SI_fLi128ELi128ELNS4_4UMMA5MajorE1ELSP_0ELNSO_7ScaleInE0ELSQ_0EEEEEENS4_6LayoutINS5_IJSB_SB_SB_EEENS5_IJNSA_ILi0EEESV_SV_EEEEENS5_IJNS4_10UnderscoreESY_SY_EEEEENS4_23SM90_TMA_LOAD_MULTICASTENS4_14ComposedLayoutINS4_7SwizzleILi3ELi4ELi3EEENS4_18smem_ptr_flag_bitsILi16EEENST_INS5_IJSG_SC_EEENS5_IJSB_SG_EEEEEEEvNS4_8identityENS4_13SM90_TMA_LOADENS12_IS14_S16_NST_INS5_IJSC_SG_EEENS5_IJSG_SB_EEEEEEEvS1B_EENS_8epilogue10collective18CollectiveEpilogueINS1I_23Sm100TmaWarpSpecializedILi4ELi2ELi32ELb1ELb0EEEJSH_NS5_IJNST_ISF_SB_EENST_INSA_ILi32EEESB_EEEEESI_SK_SI_SK_NS1I_6fusion15FusionCallbacksIS1M_NS1R_17LinearCombinationISI_fSI_fLNS_15FloatRoundStyleE2EEESH_S1Q_JEEENS4_5SM1004TMEM4LOAD26SM100_TMEM_LOAD_32dp32b32xES1C_NS12_INS13_ILi2ELi4ELi3EEES16_NST_INS5_IJSC_S1O_EEENS5_IJS1O_SB_EEEEEEENS4_39AutoVectorizingCopyWithAssumedAlignmentILi128EEENS4_14SM90_TMA_STOREES25_S27_S27_EEEvvEEEEvNT_6ParamsE,"a",@progbits
	.sectionflags	@""
	.align	4
.nv.constant0._ZN7cutlass13device_kernelINS_4gemm6kernel13GemmUniversalIN4cute5tupleIJiiiiEEENS1_10collective13CollectiveMmaINS1_35MainloopSm100TmaUmmaWarpSpecializedILi6ELi2ELi4ENS5_IJNS4_1CILi1EEENSA_ILi8EEESB_EEEEENS5_IJNSA_ILi128EEESF_NSA_ILi64EEEEEENS_6half_tENS5_IJSB_llEEESI_NS5_IJlSB_lEEENS4_8TiledMMAINS4_8MMA_AtomIJNS4_20SM100_MMA_F16BF16_SSISI_SI_fLi128ELi128ELNS4_4UMMA5MajorE1ELSP_0ELNSO_7ScaleInE0ELSQ_0EEEEEENS4_6LayoutINS5_IJSB_SB_SB_EEENS5_IJNSA_ILi0EEESV_SV_EEEEENS5_IJNS4_10UnderscoreESY_SY_EEEEENS4_23SM90_TMA_LOAD_MULTICASTENS4_14ComposedLayoutINS4_7SwizzleILi3ELi4ELi3EEENS4_18smem_ptr_flag_bitsILi16EEENST_INS5_IJSG_SC_EEENS5_IJSB_SG_EEEEEEEvNS4_8identityENS4_13SM90_TMA_LOADENS12_IS14_S16_NST_INS5_IJSC_SG_EEENS5_IJSG_SB_EEEEEEEvS1B_EENS_8epilogue10collective18CollectiveEpilogueINS1I_23Sm100TmaWarpSpecializedILi4ELi2ELi32ELb1ELb0EEEJSH_NS5_IJNST_ISF_SB_EENST_INSA_ILi32EEESB_EEEEESI_SK_SI_SK_NS1I_6fusion15FusionCallbacksIS1M_NS1R_17LinearCombinationISI_fSI_fLNS_15FloatRoundStyleE2EEESH_S1Q_JEEENS4_5SM1004TMEM4LOAD26SM100_TMEM_LOAD_32dp32b32xES1C_NS12_INS13_ILi2ELi4ELi3EEES16_NST_INS5_IJSC_S1O_EEENS5_IJS1O_SB_EEEEEEENS4_39AutoVectorizingCopyWithAssumedAlignmentILi128EEENS4_14SM90_TMA_STOREES25_S27_S27_EEEvvEEEEvNT_6ParamsE:
	.zero		2944


//--------------------- SYMBOLS --------------------------

	.type		.nv.reservedSmem.offset0,@object
	.size		.nv.reservedSmem.offset0,0x4
	.type		.nv.reservedSmem.cap,@object
	.size		.nv.reservedSmem.cap,0x4
	.type		__assertfail,@function
